	.target	sm_90a

	.elftype	@"ET_EXEC"


//--------------------- .note.nv.tkinfo           --------------------------
	.section	.note.nv.tkinfo,"",@"SHT_NOTE"
	.sectionflags	@"SHF_NOTE_NV_TKINFO"
	.tkinfo
        /*0018*/ 	.word	0x00000002
        /*0030*/ 	.string	""
        /*0030*/ 	.string	"ptxas"
        /*0030*/ 	.string	"Cuda compilation tools, release 13.0, V13.0.88"
        /*0030*/ 	.string	"Build cuda_13.0.r13.0/compiler.36424714_0"
        /*0030*/ 	.string	"-arch sm_90a -m 64 "



//--------------------- .note.nv.cuinfo           --------------------------
	.section	.note.nv.cuinfo,"",@"SHT_NOTE"
	.sectionflags	@"SHF_NOTE_NV_CUINFO"
        /*0018*/ 	.short	0x0002
        /*001a*/ 	.short	0x005a
        /*001c*/ 	.short	0x0082
	.zero		2


//--------------------- .nv.info                  --------------------------
	.section	.nv.info,"",@"SHT_CUDA_INFO"
	.align	4


	//----- nvinfo : EIATTR_REGCOUNT
	.align		4
        /*0000*/ 	.byte	0x04, 0x2f
        /*0002*/ 	.short	(.L_12 - .L_11)
	.align		4
.L_11:
        /*0004*/ 	.word	index@(_ZN7cutlass13device_kernelINS_4gemm6kernel13GemmUniversalIN4cute5tupleIJiiiiEEENS1_10collective13CollectiveMmaINS1_37MainloopSm90TmaGmmaWarpSpecializedFP8ILi3ENS5_IJNS4_1CILi2EEENSA_ILi1EEESC_EEENS1_35KernelTmaWarpSpecializedCooperativeEEENS5_IJNSA_ILi192EEENSA_ILi48EEENSA_ILi256EEEEEENS_12float_e4m3_tENS5_IJlSC_lEEESK_SL_NS4_8TiledMMAINS4_8MMA_AtomIJNS4_4SM904GMMA30MMA_64x16x32_F32E4M3E4M3_SS_TNILNSP_7ScaleInE1ELSR_1EEEEEENS4_6LayoutISD_NS5_IJSC_NSA_ILi0EEESV_EEEEENS5_IJNS4_10UnderscoreESY_SY_EEEEENS4_13SM90_TMA_LOADENS4_14ComposedLayoutINS4_7SwizzleILi3ELi4ELi3EEENS4_18smem_ptr_flag_bitsILi8EEENSU_INS5_IJNSA_ILi8EEENSA_ILi128EEEEEENS5_IJS18_SC_EEEEEEEvNS4_8identityENS4_23SM90_TMA_LOAD_MULTICASTES1C_vS1D_EENS_8epilogue10collective6detail29Sm90TmaWarpSpecializedAdapterINS1H_15DefaultEpilogueISK_SL_SL_NS1G_6thread17LinearCombinationISK_Li1EffLNS1L_9ScaleType4KindE0ELNS_15FloatRoundStyleE2ESK_EENS1_15EpilogueDefaultEEEEEvvEEEEvNT_6ParamsE)
        /*0008*/ 	.word	0x000000a8


	//----- nvinfo : EIATTR_FRAME_SIZE
	.align		4
.L_12:
        /*000c*/ 	.byte	0x04, 0x11
        /*000e*/ 	.short	(.L_14 - .L_13)
	.align		4
.L_13:
        /*0010*/ 	.word	index@(_ZN7cutlass13device_kernelINS_4gemm6kernel13GemmUniversalIN4cute5tupleIJiiiiEEENS1_10collective13CollectiveMmaINS1_37MainloopSm90TmaGmmaWarpSpecializedFP8ILi3ENS5_IJNS4_1CILi2EEENSA_ILi1EEESC_EEENS1_35KernelTmaWarpSpecializedCooperativeEEENS5_IJNSA_ILi192EEENSA_ILi48EEENSA_ILi256EEEEEENS_12float_e4m3_tENS5_IJlSC_lEEESK_SL_NS4_8TiledMMAINS4_8MMA_AtomIJNS4_4SM904GMMA30MMA_64x16x32_F32E4M3E4M3_SS_TNILNSP_7ScaleInE1ELSR_1EEEEEENS4_6LayoutISD_NS5_IJSC_NSA_ILi0EEESV_EEEEENS5_IJNS4_10UnderscoreESY_SY_EEEEENS4_13SM90_TMA_LOADENS4_14ComposedLayoutINS4_7SwizzleILi3ELi4ELi3EEENS4_18smem_ptr_flag_bitsILi8EEENSU_INS5_IJNSA_ILi8EEENSA_ILi128EEEEEENS5_IJS18_SC_EEEEEEEvNS4_8identityENS4_23SM90_TMA_LOAD_MULTICASTES1C_vS1D_EENS_8epilogue10collective6detail29Sm90TmaWarpSpecializedAdapterINS1H_15DefaultEpilogueISK_SL_SL_NS1G_6thread17LinearCombinationISK_Li1EffLNS1L_9ScaleType4KindE0ELNS_15FloatRoundStyleE2ESK_EENS1_15EpilogueDefaultEEEEEvvEEEEvNT_6ParamsE)
        /*0014*/ 	.word	0x00000000


	//----- nvinfo : EIATTR_MIN_STACK_SIZE
	.align		4
.L_14:
        /*0018*/ 	.byte	0x04, 0x12
        /*001a*/ 	.short	(.L_16 - .L_15)
	.align		4
.L_15:
        /*001c*/ 	.word	index@(_ZN7cutlass13device_kernelINS_4gemm6kernel13GemmUniversalIN4cute5tupleIJiiiiEEENS1_10collective13CollectiveMmaINS1_37MainloopSm90TmaGmmaWarpSpecializedFP8ILi3ENS5_IJNS4_1CILi2EEENSA_ILi1EEESC_EEENS1_35KernelTmaWarpSpecializedCooperativeEEENS5_IJNSA_ILi192EEENSA_ILi48EEENSA_ILi256EEEEEENS_12float_e4m3_tENS5_IJlSC_lEEESK_SL_NS4_8TiledMMAINS4_8MMA_AtomIJNS4_4SM904GMMA30MMA_64x16x32_F32E4M3E4M3_SS_TNILNSP_7ScaleInE1ELSR_1EEEEEENS4_6LayoutISD_NS5_IJSC_NSA_ILi0EEESV_EEEEENS5_IJNS4_10UnderscoreESY_SY_EEEEENS4_13SM90_TMA_LOADENS4_14ComposedLayoutINS4_7SwizzleILi3ELi4ELi3EEENS4_18smem_ptr_flag_bitsILi8EEENSU_INS5_IJNSA_ILi8EEENSA_ILi128EEEEEENS5_IJS18_SC_EEEEEEEvNS4_8identityENS4_23SM90_TMA_LOAD_MULTICASTES1C_vS1D_EENS_8epilogue10collective6detail29Sm90TmaWarpSpecializedAdapterINS1H_15DefaultEpilogueISK_SL_SL_NS1G_6thread17LinearCombinationISK_Li1EffLNS1L_9ScaleType4KindE0ELNS_15FloatRoundStyleE2ESK_EENS1_15EpilogueDefaultEEEEEvvEEEEvNT_6ParamsE)
        /*0020*/ 	.word	0x00000000
.L_16:


//--------------------- .nv.compat                --------------------------
	.section	.nv.compat,"",@"SHT_CUDA_COMPAT_INFO"
	.align	4
        /*0000*/ 	.byte	0x02, 0x09, 0x01, 0x00, 0x02, 0x02, 0x04, 0x00, 0x02, 0x05, 0x05, 0x00, 0x03, 0x07, 0x01, 0x01
        /*0010*/ 	.byte	0x02, 0x03, 0x01, 0x00, 0x02, 0x06, 0x01, 0x00, 0x04, 0x0b, 0x08, 0x00, 0x00, 0x00, 0x00, 0x00
        /*0020*/ 	.byte	0x00, 0x00, 0x00, 0x00


//--------------------- .nv.info._ZN7cutlass13device_kernelINS_4gemm6kernel13GemmUniversalIN4cute5tupleIJiiiiEEENS1_10collective13CollectiveMmaINS1_37MainloopSm90TmaGmmaWarpSpecializedFP8ILi3ENS5_IJNS4_1CILi2EEENSA_ILi1EEESC_EEENS1_35KernelTmaWarpSpecializedCooperativeEEENS5_IJNSA_ILi192EEENSA_ILi48EEENSA_ILi256EEEEEENS_12float_e4m3_tENS5_IJlSC_lEEESK_SL_NS4_8TiledMMAINS4_8MMA_AtomIJNS4_4SM904GMMA30MMA_64x16x32_F32E4M3E4M3_SS_TNILNSP_7ScaleInE1ELSR_1EEEEEENS4_6LayoutISD_NS5_IJSC_NSA_ILi0EEESV_EEEEENS5_IJNS4_10UnderscoreESY_SY_EEEEENS4_13SM90_TMA_LOADENS4_14ComposedLayoutINS4_7SwizzleILi3ELi4ELi3EEENS4_18smem_ptr_flag_bitsILi8EEENSU_INS5_IJNSA_ILi8EEENSA_ILi128EEEEEENS5_IJS18_SC_EEEEEEEvNS4_8identityENS4_23SM90_TMA_LOAD_MULTICASTES1C_vS1D_EENS_8epilogue10collective6detail29Sm90TmaWarpSpecializedAdapterINS1H_15DefaultEpilogueISK_SL_SL_NS1G_6thread17LinearCombinationISK_Li1EffLNS1L_9ScaleType4KindE0ELNS_15FloatRoundStyleE2ESK_EENS1_15EpilogueDefaultEEEEEvvEEEEvNT_6ParamsE --------------------------
	.section	.nv.info._ZN7cutlass13device_kernelINS_4gemm6kernel13GemmUniversalIN4cute5tupleIJiiiiEEENS1_10collective13CollectiveMmaINS1_37MainloopSm90TmaGmmaWarpSpecializedFP8ILi3ENS5_IJNS4_1CILi2EEENSA_ILi1EEESC_EEENS1_35KernelTmaWarpSpecializedCooperativeEEENS5_IJNSA_ILi192EEENSA_ILi48EEENSA_ILi256EEEEEENS_12float_e4m3_tENS5_IJlSC_lEEESK_SL_NS4_8TiledMMAINS4_8MMA_AtomIJNS4_4SM904GMMA30MMA_64x16x32_F32E4M3E4M3_SS_TNILNSP_7ScaleInE1ELSR_1EEEEEENS4_6LayoutISD_NS5_IJSC_NSA_ILi0EEESV_EEEEENS5_IJNS4_10UnderscoreESY_SY_EEEEENS4_13SM90_TMA_LOADENS4_14ComposedLayoutINS4_7SwizzleILi3ELi4ELi3EEENS4_18smem_ptr_flag_bitsILi8EEENSU_INS5_IJNSA_ILi8EEENSA_ILi128EEEEEENS5_IJS18_SC_EEEEEEEvNS4_8identityENS4_23SM90_TMA_LOAD_MULTICASTES1C_vS1D_EENS_8epilogue10collective6detail29Sm90TmaWarpSpecializedAdapterINS1H_15DefaultEpilogueISK_SL_SL_NS1G_6thread17LinearCombinationISK_Li1EffLNS1L_9ScaleType4KindE0ELNS_15FloatRoundStyleE2ESK_EENS1_15EpilogueDefaultEEEEEvvEEEEvNT_6ParamsE,"",@"SHT_CUDA_INFO"
	.sectionflags	@""
	.align	4


	//----- nvinfo : EIATTR_CUDA_API_VERSION
	.align		4
        /*0000*/ 	.byte	0x04, 0x37
        /*0002*/ 	.short	(.L_18 - .L_17)
.L_17:
        /*0004*/ 	.word	0x00000082


	//----- nvinfo : EIATTR_KPARAM_INFO
	.align		4
.L_18:
        /*0008*/ 	.byte	0x04, 0x17
        /*000a*/ 	.short	(.L_20 - .L_19)
.L_19:
        /*000c*/ 	.word	0x00000000
        /*0010*/ 	.short	0x0000
        /*0012*/ 	.short	0x0070
        /*0014*/ 	.byte	0x00, 0xf0, 0x01, 0x10


	//----- nvinfo : EIATTR_SPARSE_MMA_MASK
	.align		4
.L_20:
        /*0018*/ 	.byte	0x03, 0x50
        /*001a*/ 	.short	0x0000


	//----- nvinfo : EIATTR_MAXREG_COUNT
	.align		4
        /*001c*/ 	.byte	0x03, 0x1b
        /*001e*/ 	.short	0x00a8


	//----- nvinfo : EIATTR_NUM_BARRIERS
	.align		4
        /*0020*/ 	.byte	0x02, 0x4c
        /*0022*/ 	.byte	0x01
	.zero		1


	//----- nvinfo : EIATTR_MERCURY_ISA_VERSION
	.align		4
        /*0024*/ 	.byte	0x03, 0x5f
        /*0026*/ 	.short	0x0101


	//----- nvinfo : EIATTR_INT_WARP_WIDE_INSTR_OFFSETS
	.align		4
        /*0028*/ 	.byte	0x04, 0x31
        /*002a*/ 	.short	(.L_22 - .L_21)


	//   ....[0]....
.L_21:
        /*002c*/ 	.word	0x00000460


	//   ....[1]....
        /*0030*/ 	.word	0x00000490


	//   ....[2]....
        /*0034*/ 	.word	0x00000640


	//----- nvinfo : EIATTR_COOP_GROUP_MASK_REGIDS
	.align		4
.L_22:
        /*0038*/ 	.byte	0x04, 0x29
        /*003a*/ 	.short	(.L_24 - .L_23)


	//   ....[0]....
.L_23:
        /*003c*/ 	.word	0xffffffff


	//   ....[1]....
        /*0040*/ 	.word	0xffffffff


	//   ....[2]....
        /*0044*/ 	.word	0xffffffff


	//   ....[3]....
        /*0048*/ 	.word	0xffffffff


	//   ....[4]....
        /*004c*/ 	.word	0xffffffff


	//   ....[5]....
        /*0050*/ 	.word	0xffffffff


	//----- nvinfo : EIATTR_COOP_GROUP_INSTR_OFFSETS
	.align		4
.L_24:
        /*0054*/ 	.byte	0x04, 0x28
        /*0056*/ 	.short	(.L_26 - .L_25)


	//   ....[0]....
.L_25:
        /*0058*/ 	.word	0x00000060


	//   ....[1]....
        /*005c*/ 	.word	0x00000070


	//   ....[2]....
        /*0060*/ 	.word	0x00000130


	//   ....[3]....
        /*0064*/ 	.word	0x000002b0


	//   ....[4]....
        /*0068*/ 	.word	0x000007d0


	//   ....[5]....
        /*006c*/ 	.word	0x00001250


	//----- nvinfo : EIATTR_REG_RECONFIG
	.align		4
.L_26:
        /*0070*/ 	.byte	0x01, 0x54
	.zero		2


	//----- nvinfo : EIATTR_MBARRIER_INSTR_OFFSETS
	.align		4
        /*0074*/ 	.byte	0x04, 0x39
        /*0076*/ 	.short	(.L_28 - .L_27)


	//   ....[0]....
.L_27:
        /*0078*/ 	.word	0x00000230
        /*007c*/ 	.word	0x000000ff
        /*0080*/ 	.word	0x00000000
        /*0084*/ 	.short	0x0100
        /*0086*/ 	.byte	0x08
	.zero		1


	//   ....[1]....
        /*0088*/ 	.word	0x00000240
        /*008c*/ 	.word	0x000000ff
        /*0090*/ 	.word	0x00000018
        /*0094*/ 	.short	0x0100
        /*0096*/ 	.byte	0x08
	.zero		1


	//   ....[2]....
        /*0098*/ 	.word	0x00000250
        /*009c*/ 	.word	0x000000ff
        /*00a0*/ 	.word	0x00000008
        /*00a4*/ 	.short	0x0100
        /*00a6*/ 	.byte	0x08
	.zero		1


	//   ....[3]....
        /*00a8*/ 	.word	0x00000260
        /*00ac*/ 	.word	0x000000ff
        /*00b0*/ 	.word	0x00000020
        /*00b4*/ 	.short	0x0100
        /*00b6*/ 	.byte	0x08
	.zero		1


	//   ....[4]....
        /*00b8*/ 	.word	0x00000270
        /*00bc*/ 	.word	0x000000ff
        /*00c0*/ 	.word	0x00000010
        /*00c4*/ 	.short	0x0100
        /*00c6*/ 	.byte	0x08
	.zero		1


	//   ....[5]....
        /*00c8*/ 	.word	0x00000280
        /*00cc*/ 	.word	0x000000ff
        /*00d0*/ 	.word	0x00000028
        /*00d4*/ 	.short	0x0100
        /*00d6*/ 	.byte	0x08
	.zero		1


	//   ....[6]....
        /*00d8*/ 	.word	0x000006d0
        /*00dc*/ 	.word	0x000000ff
        /*00e0*/ 	.word	0x00000040
        /*00e4*/ 	.short	0x0100
        /*00e6*/ 	.byte	0x06
	.zero		1


	//   ....[7]....
        /*00e8*/ 	.word	0x00000760
        /*00ec*/ 	.word	0x000000ff
        /*00f0*/ 	.word	0x00000048
        /*00f4*/ 	.short	0x0100
        /*00f6*/ 	.byte	0x06
	.zero		1


	//   ....[8]....
        /*00f8*/ 	.word	0x00001670
        /*00fc*/ 	.word	0x000000ff
        /*0100*/ 	.word	0x00000000
        /*0104*/ 	.short	0x010a
        /*0106*/ 	.byte	0x06
	.zero		1


	//   ....[9]....
        /*0108*/ 	.word	0x000016b0
        /*010c*/ 	.word	0x000000ff
        /*0110*/ 	.word	0x00000000
        /*0114*/ 	.short	0x010a
        /*0116*/ 	.byte	0x06
	.zero		1


	//   ....[10]....
        /*0118*/ 	.word	0x00002a40
        /*011c*/ 	.word	0x000000ff
        /*0120*/ 	.word	0x00000000
        /*0124*/ 	.short	0x010a
        /*0126*/ 	.byte	0x0e
	.zero		1


	//   ....[11]....
        /*0128*/ 	.word	0x00002a80
        /*012c*/ 	.word	0x000000ff
        /*0130*/ 	.word	0x00000000
        /*0134*/ 	.short	0x010a
        /*0136*/ 	.byte	0x0e
	.zero		1


	//   ....[12]....
        /*0138*/ 	.word	0x00003bb0
        /*013c*/ 	.word	0x0000000e
        /*0140*/ 	.word	0x00000000
        /*0144*/ 	.short	0x0101
        /*0146*/ 	.byte	0x3f
	.zero		1


	//   ....[13]....
        /*0148*/ 	.word	0x00004150
        /*014c*/ 	.word	0x0000000a
        /*0150*/ 	.word	0x00000000
        /*0154*/ 	.short	0x0101
        /*0156*/ 	.byte	0x3f
	.zero		1


	//   ....[14]....
        /*0158*/ 	.word	0x00008ac0
        /*015c*/ 	.word	0x00000012
        /*0160*/ 	.word	0x00000018
        /*0164*/ 	.short	0x010a
        /*0166*/ 	.byte	0x3f
	.zero		1


	//   ....[15]....
        /*0168*/ 	.word	0x00008f00
        /*016c*/ 	.word	0x00000008
        /*0170*/ 	.word	0x00000048
        /*0174*/ 	.short	0x0101
        /*0176*/ 	.byte	0x3f
	.zero		1


	//   ....[16]....
        /*0178*/ 	.word	0x00009620
        /*017c*/ 	.word	0x00000004
        /*0180*/ 	.word	0x00000000
        /*0184*/ 	.short	0x010a
        /*0186*/ 	.byte	0x3f
	.zero		1


	//   ....[17]....
        /*0188*/ 	.word	0x000096a0
        /*018c*/ 	.word	0x00000006
        /*0190*/ 	.word	0x00000000
        /*0194*/ 	.short	0x010a
        /*0196*/ 	.byte	0x3f
	.zero		1


	//   ....[18]....
        /*0198*/ 	.word	0x00009730
        /*019c*/ 	.word	0x00000003
        /*01a0*/ 	.word	0x00000000
        /*01a4*/ 	.short	0x010a
        /*01a6*/ 	.byte	0x3f
	.zero		1


	//   ....[19]....
        /*01a8*/ 	.word	0x000097a0
        /*01ac*/ 	.word	0x0000000d
        /*01b0*/ 	.word	0x00000000
        /*01b4*/ 	.short	0x010a
        /*01b6*/ 	.byte	0x3f
	.zero		1


	//   ....[20]....
        /*01b8*/ 	.word	0x00009800
        /*01bc*/ 	.word	0x0000000f
        /*01c0*/ 	.word	0x00000000
        /*01c4*/ 	.short	0x010a
        /*01c6*/ 	.byte	0x3f
	.zero		1


	//   ....[21]....
        /*01c8*/ 	.word	0x000098d0
        /*01cc*/ 	.word	0x00000012
        /*01d0*/ 	.word	0x00000018
        /*01d4*/ 	.short	0x010a
        /*01d6*/ 	.byte	0x3f
	.zero		1


	//   ....[22]....
        /*01d8*/ 	.word	0x000099a0
        /*01dc*/ 	.word	0x00000004
        /*01e0*/ 	.word	0x00000000
        /*01e4*/ 	.short	0x010a
        /*01e6*/ 	.byte	0x3f
	.zero		1


	//   ....[23]....
        /*01e8*/ 	.word	0x000099f0
        /*01ec*/ 	.word	0x00000006
        /*01f0*/ 	.word	0x00000000
        /*01f4*/ 	.short	0x010a
        /*01f6*/ 	.byte	0x3f
	.zero		1


	//----- nvinfo : EIATTR_NUM_MBARRIERS
	.align		4
.L_28:
        /*01f8*/ 	.byte	0x03, 0x38
        /*01fa*/ 	.short	0x0008


	//----- nvinfo : EIATTR_EXIT_INSTR_OFFSETS
	.align		4
        /*01fc*/ 	.byte	0x04, 0x1c
        /*01fe*/ 	.short	(.L_30 - .L_29)


	//   ....[0]....
.L_29:
        /*0200*/ 	.word	0x00000930


	//   ....[1]....
        /*0204*/ 	.word	0x00001120


	//   ....[2]....
        /*0208*/ 	.word	0x000081f0


	//   ....[3]....
        /*020c*/ 	.word	0x00008750


	//   ....[4]....
        /*0210*/ 	.word	0x00009780


	//----- nvinfo : EIATTR_MAX_THREADS
	.align		4
.L_30:
        /*0214*/ 	.byte	0x04, 0x05
        /*0216*/ 	.short	(.L_32 - .L_31)
.L_31:
        /*0218*/ 	.word	0x00000180
        /*021c*/ 	.word	0x00000001
        /*0220*/ 	.word	0x00000001


	//----- nvinfo : EIATTR_CRS_STACK_SIZE
	.align		4
.L_32:
        /*0224*/ 	.byte	0x04, 0x1e
        /*0226*/ 	.short	(.L_34 - .L_33)
.L_33:
        /*0228*/ 	.word	0x00000000


	//----- nvinfo : EIATTR_CBANK_PARAM_SIZE
	.align		4
.L_34:
        /*022c*/ 	.byte	0x03, 0x19
        /*022e*/ 	.short	0x0470


	//----- nvinfo : EIATTR_PARAM_CBANK
	.align		4
        /*0230*/ 	.byte	0x04, 0x0a
        /*0232*/ 	.short	(.L_36 - .L_35)
	.align		4
.L_35:
        /*0234*/ 	.word	index@(.nv.constant0._ZN7cutlass13device_kernelINS_4gemm6kernel13GemmUniversalIN4cute5tupleIJiiiiEEENS1_10collective13CollectiveMmaINS1_37MainloopSm90TmaGmmaWarpSpecializedFP8ILi3ENS5_IJNS4_1CILi2EEENSA_ILi1EEESC_EEENS1_35KernelTmaWarpSpecializedCooperativeEEENS5_IJNSA_ILi192EEENSA_ILi48EEENSA_ILi256EEEEEENS_12float_e4m3_tENS5_IJlSC_lEEESK_SL_NS4_8TiledMMAINS4_8MMA_AtomIJNS4_4SM904GMMA30MMA_64x16x32_F32E4M3E4M3_SS_TNILNSP_7ScaleInE1ELSR_1EEEEEENS4_6LayoutISD_NS5_IJSC_NSA_ILi0EEESV_EEEEENS5_IJNS4_10UnderscoreESY_SY_EEEEENS4_13SM90_TMA_LOADENS4_14ComposedLayoutINS4_7SwizzleILi3ELi4ELi3EEENS4_18smem_ptr_flag_bitsILi8EEENSU_INS5_IJNSA_ILi8EEENSA_ILi128EEEEEENS5_IJS18_SC_EEEEEEEvNS4_8identityENS4_23SM90_TMA_LOAD_MULTICASTES1C_vS1D_EENS_8epilogue10collective6detail29Sm90TmaWarpSpecializedAdapterINS1H_15DefaultEpilogueISK_SL_SL_NS1G_6thread17LinearCombinationISK_Li1EffLNS1L_9ScaleType4KindE0ELNS_15FloatRoundStyleE2ESK_EENS1_15EpilogueDefaultEEEEEvvEEEEvNT_6ParamsE)
        /*0238*/ 	.short	0x0210
        /*023a*/ 	.short	0x0470


	//----- nvinfo : EIATTR_SW_WAR
	.align		4
.L_36:
        /*023c*/ 	.byte	0x04, 0x36
        /*023e*/ 	.short	(.L_38 - .L_37)
.L_37:
        /*0240*/ 	.word	0x00000008
.L_38:


//--------------------- .nv.callgraph             --------------------------
	.section	.nv.callgraph,"",@"SHT_CUDA_CALLGRAPH"
	.align	4
	.sectionentsize	8
	.align		4
        /*0000*/ 	.word	0x00000000
	.align		4
        /*0004*/ 	.word	0xffffffff
	.align		4
        /*0008*/ 	.word	0x00000000
	.align		4
        /*000c*/ 	.word	0xfffffffe
	.align		4
        /*0010*/ 	.word	0x00000000
	.align		4
        /*0014*/ 	.word	0xfffffffd
	.align		4
        /*0018*/ 	.word	0x00000000
	.align		4
        /*001c*/ 	.word	0xfffffffc


//--------------------- .nv.constant4             --------------------------
	.section	.nv.constant4,"a",@progbits
	.align	8
	.align		8
.nv.constant4:
        /*0000*/ 	.dword	_ZN40_INTERNAL_a32c3d97_4_k_cu_de5ff0cc_157024cuda3std3__45__cpo5beginE
	.align		8
        /*0008*/ 	.dword	_ZN40_INTERNAL_a32c3d97_4_k_cu_de5ff0cc_157024cuda3std3__45__cpo3endE
	.align		8
        /*0010*/ 	.dword	_ZN40_INTERNAL_a32c3d97_4_k_cu_de5ff0cc_157024cuda3std3__45__cpo6cbeginE
	.align		8
        /*0018*/ 	.dword	_ZN40_INTERNAL_a32c3d97_4_k_cu_de5ff0cc_157024cuda3std3__45__cpo4cendE
	.align		8
        /*0020*/ 	.dword	_ZN40_INTERNAL_a32c3d97_4_k_cu_de5ff0cc_157024cuda3std3__442_GLOBAL__N__a32c3d97_4_k_cu_de5ff0cc_157026ignoreE
	.align		8
        /*0028*/ 	.dword	_ZN40_INTERNAL_a32c3d97_4_k_cu_de5ff0cc_157024cuda3std3__419piecewise_constructE
	.align		8
        /*0030*/ 	.dword	_ZN40_INTERNAL_a32c3d97_4_k_cu_de5ff0cc_157024cuda3std3__48in_placeE
	.align		8
        /*0038*/ 	.dword	_ZN40_INTERNAL_a32c3d97_4_k_cu_de5ff0cc_157024cuda3std6ranges3__45__cpo4swapE
	.align		8
        /*0040*/ 	.dword	_ZN40_INTERNAL_a32c3d97_4_k_cu_de5ff0cc_157024cuda3std6ranges3__45__cpo9iter_moveE
	.align		8
        /*0048*/ 	.dword	_ZN40_INTERNAL_a32c3d97_4_k_cu_de5ff0cc_157024cute7productE
	.align		8
        /*0050*/ 	.dword	_ZN40_INTERNAL_a32c3d97_4_k_cu_de5ff0cc_157024cute1_E


//--------------------- .text._ZN7cutlass13device_kernelINS_4gemm6kernel13GemmUniversalIN4cute5tupleIJiiiiEEENS1_10collective13CollectiveMmaINS1_37MainloopSm90TmaGmmaWarpSpecializedFP8ILi3ENS5_IJNS4_1CILi2EEENSA_ILi1EEESC_EEENS1_35KernelTmaWarpSpecializedCooperativeEEENS5_IJNSA_ILi192EEENSA_ILi48EEENSA_ILi256EEEEEENS_12float_e4m3_tENS5_IJlSC_lEEESK_SL_NS4_8TiledMMAINS4_8MMA_AtomIJNS4_4SM904GMMA30MMA_64x16x32_F32E4M3E4M3_SS_TNILNSP_7ScaleInE1ELSR_1EEEEEENS4_6LayoutISD_NS5_IJSC_NSA_ILi0EEESV_EEEEENS5_IJNS4_10UnderscoreESY_SY_EEEEENS4_13SM90_TMA_LOADENS4_14ComposedLayoutINS4_7SwizzleILi3ELi4ELi3EEENS4_18smem_ptr_flag_bitsILi8EEENSU_INS5_IJNSA_ILi8EEENSA_ILi128EEEEEENS5_IJS18_SC_EEEEEEEvNS4_8identityENS4_23SM90_TMA_LOAD_MULTICASTES1C_vS1D_EENS_8epilogue10collective6detail29Sm90TmaWarpSpecializedAdapterINS1H_15DefaultEpilogueISK_SL_SL_NS1G_6thread17LinearCombinationISK_Li1EffLNS1L_9ScaleType4KindE0ELNS_15FloatRoundStyleE2ESK_EENS1_15EpilogueDefaultEEEEEvvEEEEvNT_6ParamsE --------------------------
	.section	.text._ZN7cutlass13device_kernelINS_4gemm6kernel13GemmUniversalIN4cute5tupleIJiiiiEEENS1_10collective13CollectiveMmaINS1_37MainloopSm90TmaGmmaWarpSpecializedFP8ILi3ENS5_IJNS4_1CILi2EEENSA_ILi1EEESC_EEENS1_35KernelTmaWarpSpecializedCooperativeEEENS5_IJNSA_ILi192EEENSA_ILi48EEENSA_ILi256EEEEEENS_12float_e4m3_tENS5_IJlSC_lEEESK_SL_NS4_8TiledMMAINS4_8MMA_AtomIJNS4_4SM904GMMA30MMA_64x16x32_F32E4M3E4M3_SS_TNILNSP_7ScaleInE1ELSR_1EEEEEENS4_6LayoutISD_NS5_IJSC_NSA_ILi0EEESV_EEEEENS5_IJNS4_10UnderscoreESY_SY_EEEEENS4_13SM90_TMA_LOADENS4_14ComposedLayoutINS4_7SwizzleILi3ELi4ELi3EEENS4_18smem_ptr_flag_bitsILi8EEENSU_INS5_IJNSA_ILi8EEENSA_ILi128EEEEEENS5_IJS18_SC_EEEEEEEvNS4_8identityENS4_23SM90_TMA_LOAD_MULTICASTES1C_vS1D_EENS_8epilogue10collective6detail29Sm90TmaWarpSpecializedAdapterINS1H_15DefaultEpilogueISK_SL_SL_NS1G_6thread17LinearCombinationISK_Li1EffLNS1L_9ScaleType4KindE0ELNS_15FloatRoundStyleE2ESK_EENS1_15EpilogueDefaultEEEEEvvEEEEvNT_6ParamsE,"ax",@progbits
	.align	128
.text._ZN7cutlass13device_kernelINS_4gemm6kernel13GemmUniversalIN4cute5tupleIJiiiiEEENS1_10collective13CollectiveMmaINS1_37MainloopSm90TmaGmmaWarpSpecializedFP8ILi3ENS5_IJNS4_1CILi2EEENSA_ILi1EEESC_EEENS1_35KernelTmaWarpSpecializedCooperativeEEENS5_IJNSA_ILi192EEENSA_ILi48EEENSA_ILi256EEEEEENS_12float_e4m3_tENS5_IJlSC_lEEESK_SL_NS4_8TiledMMAINS4_8MMA_AtomIJNS4_4SM904GMMA30MMA_64x16x32_F32E4M3E4M3_SS_TNILNSP_7ScaleInE1ELSR_1EEEEEENS4_6LayoutISD_NS5_IJSC_NSA_ILi0EEESV_EEEEENS5_IJNS4_10UnderscoreESY_SY_EEEEENS4_13SM90_TMA_LOADENS4_14ComposedLayoutINS4_7SwizzleILi3ELi4ELi3EEENS4_18smem_ptr_flag_bitsILi8EEENSU_INS5_IJNSA_ILi8EEENSA_ILi128EEEEEENS5_IJS18_SC_EEEEEEEvNS4_8identityENS4_23SM90_TMA_LOAD_MULTICASTES1C_vS1D_EENS_8epilogue10collective6detail29Sm90TmaWarpSpecializedAdapterINS1H_15DefaultEpilogueISK_SL_SL_NS1G_6thread17LinearCombinationISK_Li1EffLNS1L_9ScaleType4KindE0ELNS_15FloatRoundStyleE2ESK_EENS1_15EpilogueDefaultEEEEEvvEEEEvNT_6ParamsE:
        .type           _ZN7cutlass13device_kernelINS_4gemm6kernel13GemmUniversalIN4cute5tupleIJiiiiEEENS1_10collective13CollectiveMmaINS1_37MainloopSm90TmaGmmaWarpSpecializedFP8ILi3ENS5_IJNS4_1CILi2EEENSA_ILi1EEESC_EEENS1_35KernelTmaWarpSpecializedCooperativeEEENS5_IJNSA_ILi192EEENSA_ILi48EEENSA_ILi256EEEEEENS_12float_e4m3_tENS5_IJlSC_lEEESK_SL_NS4_8TiledMMAINS4_8MMA_AtomIJNS4_4SM904GMMA30MMA_64x16x32_F32E4M3E4M3_SS_TNILNSP_7ScaleInE1ELSR_1EEEEEENS4_6LayoutISD_NS5_IJSC_NSA_ILi0EEESV_EEEEENS5_IJNS4_10UnderscoreESY_SY_EEEEENS4_13SM90_TMA_LOADENS4_14ComposedLayoutINS4_7SwizzleILi3ELi4ELi3EEENS4_18smem_ptr_flag_bitsILi8EEENSU_INS5_IJNSA_ILi8EEENSA_ILi128EEEEEENS5_IJS18_SC_EEEEEEEvNS4_8identityENS4_23SM90_TMA_LOAD_MULTICASTES1C_vS1D_EENS_8epilogue10collective6detail29Sm90TmaWarpSpecializedAdapterINS1H_15DefaultEpilogueISK_SL_SL_NS1G_6thread17LinearCombinationISK_Li1EffLNS1L_9ScaleType4KindE0ELNS_15FloatRoundStyleE2ESK_EENS1_15EpilogueDefaultEEEEEvvEEEEvNT_6ParamsE,@function
        .size           _ZN7cutlass13device_kernelINS_4gemm6kernel13GemmUniversalIN4cute5tupleIJiiiiEEENS1_10collective13CollectiveMmaINS1_37MainloopSm90TmaGmmaWarpSpecializedFP8ILi3ENS5_IJNS4_1CILi2EEENSA_ILi1EEESC_EEENS1_35KernelTmaWarpSpecializedCooperativeEEENS5_IJNSA_ILi192EEENSA_ILi48EEENSA_ILi256EEEEEENS_12float_e4m3_tENS5_IJlSC_lEEESK_SL_NS4_8TiledMMAINS4_8MMA_AtomIJNS4_4SM904GMMA30MMA_64x16x32_F32E4M3E4M3_SS_TNILNSP_7ScaleInE1ELSR_1EEEEEENS4_6LayoutISD_NS5_IJSC_NSA_ILi0EEESV_EEEEENS5_IJNS4_10UnderscoreESY_SY_EEEEENS4_13SM90_TMA_LOADENS4_14ComposedLayoutINS4_7SwizzleILi3ELi4ELi3EEENS4_18smem_ptr_flag_bitsILi8EEENSU_INS5_IJNSA_ILi8EEENSA_ILi128EEEEEENS5_IJS18_SC_EEEEEEEvNS4_8identityENS4_23SM90_TMA_LOAD_MULTICASTES1C_vS1D_EENS_8epilogue10collective6detail29Sm90TmaWarpSpecializedAdapterINS1H_15DefaultEpilogueISK_SL_SL_NS1G_6thread17LinearCombinationISK_Li1EffLNS1L_9ScaleType4KindE0ELNS_15FloatRoundStyleE2ESK_EENS1_15EpilogueDefaultEEEEEvvEEEEvNT_6ParamsE,(.L_x_172 - _ZN7cutlass13device_kernelINS_4gemm6kernel13GemmUniversalIN4cute5tupleIJiiiiEEENS1_10collective13CollectiveMmaINS1_37MainloopSm90TmaGmmaWarpSpecializedFP8ILi3ENS5_IJNS4_1CILi2EEENSA_ILi1EEESC_EEENS1_35KernelTmaWarpSpecializedCooperativeEEENS5_IJNSA_ILi192EEENSA_ILi48EEENSA_ILi256EEEEEENS_12float_e4m3_tENS5_IJlSC_lEEESK_SL_NS4_8TiledMMAINS4_8MMA_AtomIJNS4_4SM904GMMA30MMA_64x16x32_F32E4M3E4M3_SS_TNILNSP_7ScaleInE1ELSR_1EEEEEENS4_6LayoutISD_NS5_IJSC_NSA_ILi0EEESV_EEEEENS5_IJNS4_10UnderscoreESY_SY_EEEEENS4_13SM90_TMA_LOADENS4_14ComposedLayoutINS4_7SwizzleILi3ELi4ELi3EEENS4_18smem_ptr_flag_bitsILi8EEENSU_INS5_IJNSA_ILi8EEENSA_ILi128EEEEEENS5_IJS18_SC_EEEEEEEvNS4_8identityENS4_23SM90_TMA_LOAD_MULTICASTES1C_vS1D_EENS_8epilogue10collective6detail29Sm90TmaWarpSpecializedAdapterINS1H_15DefaultEpilogueISK_SL_SL_NS1G_6thread17LinearCombinationISK_Li1EffLNS1L_9ScaleType4KindE0ELNS_15FloatRoundStyleE2ESK_EENS1_15EpilogueDefaultEEEEEvvEEEEvNT_6ParamsE)
        .other          _ZN7cutlass13device_kernelINS_4gemm6kernel13GemmUniversalIN4cute5tupleIJiiiiEEENS1_10collective13CollectiveMmaINS1_37MainloopSm90TmaGmmaWarpSpecializedFP8ILi3ENS5_IJNS4_1CILi2EEENSA_ILi1EEESC_EEENS1_35KernelTmaWarpSpecializedCooperativeEEENS5_IJNSA_ILi192EEENSA_ILi48EEENSA_ILi256EEEEEENS_12float_e4m3_tENS5_IJlSC_lEEESK_SL_NS4_8TiledMMAINS4_8MMA_AtomIJNS4_4SM904GMMA30MMA_64x16x32_F32E4M3E4M3_SS_TNILNSP_7ScaleInE1ELSR_1EEEEEENS4_6LayoutISD_NS5_IJSC_NSA_ILi0EEESV_EEEEENS5_IJNS4_10UnderscoreESY_SY_EEEEENS4_13SM90_TMA_LOADENS4_14ComposedLayoutINS4_7SwizzleILi3ELi4ELi3EEENS4_18smem_ptr_flag_bitsILi8EEENSU_INS5_IJNSA_ILi8EEENSA_ILi128EEEEEENS5_IJS18_SC_EEEEEEEvNS4_8identityENS4_23SM90_TMA_LOAD_MULTICASTES1C_vS1D_EENS_8epilogue10collective6detail29Sm90TmaWarpSpecializedAdapterINS1H_15DefaultEpilogueISK_SL_SL_NS1G_6thread17LinearCombinationISK_Li1EffLNS1L_9ScaleType4KindE0ELNS_15FloatRoundStyleE2ESK_EENS1_15EpilogueDefaultEEEEEvvEEEEvNT_6ParamsE,@"STO_CUDA_ENTRY STV_DEFAULT"
_ZN7cutlass13device_kernelINS_4gemm6kernel13GemmUniversalIN4cute5tupleIJiiiiEEENS1_10collective13CollectiveMmaINS1_37MainloopSm90TmaGmmaWarpSpecializedFP8ILi3ENS5_IJNS4_1CILi2EEENSA_ILi1EEESC_EEENS1_35KernelTmaWarpSpecializedCooperativeEEENS5_IJNSA_ILi192EEENSA_ILi48EEENSA_ILi256EEEEEENS_12float_e4m3_tENS5_IJlSC_lEEESK_SL_NS4_8TiledMMAINS4_8MMA_AtomIJNS4_4SM904GMMA30MMA_64x16x32_F32E4M3E4M3_SS_TNILNSP_7ScaleInE1ELSR_1EEEEEENS4_6LayoutISD_NS5_IJSC_NSA_ILi0EEESV_EEEEENS5_IJNS4_10UnderscoreESY_SY_EEEEENS4_13SM90_TMA_LOADENS4_14ComposedLayoutINS4_7SwizzleILi3ELi4ELi3EEENS4_18smem_ptr_flag_bitsILi8EEENSU_INS5_IJNSA_ILi8EEENSA_ILi128EEEEEENS5_IJS18_SC_EEEEEEEvNS4_8identityENS4_23SM90_TMA_LOAD_MULTICASTES1C_vS1D_EENS_8epilogue10collective6detail29Sm90TmaWarpSpecializedAdapterINS1H_15DefaultEpilogueISK_SL_SL_NS1G_6thread17LinearCombinationISK_Li1EffLNS1L_9ScaleType4KindE0ELNS_15FloatRoundStyleE2ESK_EENS1_15EpilogueDefaultEEEEEvvEEEEvNT_6ParamsE:
[----:B------:R-:W-:Y:S01]  /*0000*/  LDC R1, c[0x0][0x28] ;  /* 0x00000a00ff017b82 */ /* 0x000fe20000000800 */
[----:B------:R-:W0:Y:S01]  /*0010*/  S2R R0, SR_TID.X ;  /* 0x0000000000007919 */ /* 0x000e220000002100 */
[----:B------:R-:W-:Y:S01]  /*0020*/  ELECT P0, URZ, PT ;  /* 0x00000000003f782f */ /* 0x000fe20003800000 */
[----:B------:R-:W-:Y:S01]  /*0030*/  BSSY B0, `(.L_x_0) ;  /* 0x000000f000007945 */ /* 0x000fe20003800000 */
[--C-:B0-----:R-:W-:Y:S02]  /*0040*/  SHF.R.U32.HI R2, RZ, 0x5, R0.reuse ;  /* 0x00000005ff027819 */ /* 0x101fe40000011600 */
[----:B------:R-:W-:-:S03]  /*0050*/  SHF.R.U32.HI R3, RZ, 0x7, R0 ;  /* 0x00000007ff037819 */ /* 0x000fc60000011600 */
[----:B------:R-:W0:Y:S04]  /*0060*/  SHFL.IDX PT, R7, R2, RZ, 0x1f ;  /* 0x00001fff02077589 */ /* 0x000e2800000e0000 */
[----:B------:R-:W1:Y:S01]  /*0070*/  SHFL.IDX PT, R3, R3, RZ, 0x1f ;  /* 0x00001fff03037589 */ /* 0x000e6200000e0000 */
[----:B0-----:R-:W-:-:S13]  /*0080*/  ISETP.NE.OR P0, PT, R7, RZ, !P0 ;  /* 0x000000ff0700720c */ /* 0x001fda0004705670 */
[----:B-1----:R-:W-:Y:S05]  /*0090*/  @P0 BRA `(.L_x_1) ;  /* 0x0000000000200947 */ /* 0x002fea0003800000 */
[----:B------:R-:W-:Y:S02]  /*00a0*/  ULDC.64 UR4, c[0x0][0x198] ;  /* 0x0000660000047ab9 */ /* 0x000fe40000000a00 */
[----:B------:R-:W-:Y:S02]  /*00b0*/  UIADD3 UR6, UP0, UR4, 0xf0, URZ ;  /* 0x000000f004067890 */ /* 0x000fe4000ff1e03f */
[----:B------:R-:W-:Y:S02]  /*00c0*/  UIADD3 UR4, UP1, UR4, 0x1f0, URZ ;  /* 0x000001f004047890 */ /* 0x000fe4000ff3e03f */
[----:B------:R-:W-:Y:S02]  /*00d0*/  UIADD3.X UR7, URZ, UR5, URZ, UP0, !UPT ;  /* 0x000000053f077290 */ /* 0x000fe400087fe43f */
[----:B------:R-:W-:-:S07]  /*00e0*/  UIADD3.X UR5, URZ, UR5, URZ, UP1, !UPT ;  /* 0x000000053f057290 */ /* 0x000fce0008ffe43f */
[----:B------:R0:W-:Y:S02]  /*00f0*/  UTMACCTL.PF [UR6] ;  /* 0x00000000060079b9 */ /* 0x0001e40008040000 */
[----:B------:R0:W-:Y:S02]  /*0100*/  UTMACCTL.PF [UR4] ;  /* 0x00000000040079b9 */ /* 0x0001e40008040000 */
[----:B0-----:R-:W-:Y:S01]  /*0110*/  NOP ;  /* 0x0000000000007918 */ /* 0x001fe20000000000 */
.L_x_1:
[----:B------:R-:W-:Y:S05]  /*0120*/  BSYNC B0 ;  /* 0x0000000000007941 */ /* 0x000fea0003800000 */
.L_x_0:
[----:B------:R-:W0:Y:S02]  /*0130*/  SHFL.IDX PT, R4, R2, RZ, 0x1f ;  /* 0x00001fff02047589 */ /* 0x000e2400000e0000 */
[----:B0-----:R-:W-:-:S13]  /*0140*/  ISETP.NE.AND P0, PT, R4, RZ, PT ;  /* 0x000000ff0400720c */ /* 0x001fda0003f05270 */
[----:B------:R-:W-:Y:S05]  /*0150*/  @P0 BRA `(.L_x_2) ;  /* 0x0000000000500947 */ /* 0x000fea0003800000 */
[----:B------:R-:W0:Y:S01]  /*0160*/  S2UR UR8, SR_CgaCtaId ;  /* 0x00000000000879c3 */ /* 0x000e220000008800 */
[----:B------:R-:W-:Y:S01]  /*0170*/  UMOV UR4, 0x400 ;  /* 0x0000040000047882 */ /* 0x000fe20000000000 */
[----:B------:R-:W-:Y:S01]  /*0180*/  UMOV UR5, 0x1 ;  /* 0x0000000100057882 */ /* 0x000fe20000000000 */
[----:B------:R-:W-:Y:S01]  /*0190*/  UMOV UR6, 0x4 ;  /* 0x0000000400067882 */ /* 0x000fe20000000000 */
[----:B------:R-:W-:Y:S01]  /*01a0*/  ELECT P0, URZ, PT ;  /* 0x00000000003f782f */ /* 0x000fe20003800000 */
[----:B------:R-:W-:-:S04]  /*01b0*/  UIADD3 UR6, -UR6, 0x100000, URZ ;  /* 0x0010000006067890 */ /* 0x000fc8000fffe13f */
[----:B------:R-:W-:Y:S02]  /*01c0*/  USHF.L.U32 UR7, UR6, 0xb, URZ ;  /* 0x0000000b06077899 */ /* 0x000fe4000800063f */
[----:B------:R-:W-:Y:S02]  /*01d0*/  USHF.L.U32 UR6, UR6, 0x1, URZ ;  /* 0x0000000106067899 */ /* 0x000fe4000800063f */
[----:B0-----:R-:W-:Y:S02]  /*01e0*/  ULEA UR8, UR8, UR4, 0x18 ;  /* 0x0000000408087291 */ /* 0x001fe4000f8ec03f */
[----:B------:R-:W-:-:S04]  /*01f0*/  UIADD3 UR4, -UR5, 0x100000, URZ ;  /* 0x0010000005047890 */ /* 0x000fc8000fffe13f */
[----:B------:R-:W-:Y:S02]  /*0200*/  USHF.L.U32 UR5, UR4, 0xb, URZ ;  /* 0x0000000b04057899 */ /* 0x000fe4000800063f */
[----:B------:R-:W-:Y:S01]  /*0210*/  USHF.L.U32 UR4, UR4, 0x1, URZ ;  /* 0x0000000104047899 */ /* 0x000fe2000800063f */
[----:B------:R-:W0:Y:S11]  /*0220*/  FENCE.VIEW.ASYNC.S ;  /* 0x00000000000073c6 */ /* 0x000e360000000000 */
[----:B0-----:R0:W1:Y:S01]  /*0230*/  SYNCS.EXCH.64 URZ, [UR8], UR4 ;  /* 0x00000004083f75b2 */ /* 0x0010620008000100 */
[----:B------:R0:W2:Y:S01]  /*0240*/  SYNCS.EXCH.64 URZ, [UR8+0x18], UR6 ;  /* 0x00001806083f75b2 */ /* 0x0000a20008000100 */
[----:B------:R0:W3:Y:S01]  /*0250*/  SYNCS.EXCH.64 URZ, [UR8+0x8], UR4 ;  /* 0x00000804083f75b2 */ /* 0x0000e20008000100 */
[----:B------:R0:W4:Y:S01]  /*0260*/  SYNCS.EXCH.64 URZ, [UR8+0x20], UR6 ;  /* 0x00002006083f75b2 */ /* 0x0001220008000100 */
[----:B------:R0:W0:Y:S01]  /*0270*/  SYNCS.EXCH.64 URZ, [UR8+0x10], UR4 ;  /* 0x00001004083f75b2 */ /* 0x0000220008000100 */
[----:B------:R0:W0:Y:S01]  /*0280*/  SYNCS.EXCH.64 URZ, [UR8+0x28], UR6 ;  /* 0x00002806083f75b2 */ /* 0x0000220008000100 */
[----:B------:R-:W-:Y:S01]  /*0290*/  NOP ;  /* 0x0000000000007918 */ /* 0x000fe20000000000 */
.L_x_2:
[----:B------:R-:W-:Y:S01]  /*02a0*/  SHF.R.S32.HI R5, RZ, 0x1f, R0 ;  /* 0x0000001fff057819 */ /* 0x000fe20000011400 */
[----:B------:R-:W5:Y:S01]  /*02b0*/  SHFL.IDX PT, R2, R2, RZ, 0x1f ;  /* 0x00001fff02027589 */ /* 0x000f6200000e0000 */
[----:B0-----:R-:W0:Y:S01]  /*02c0*/  S2UR UR8, SR_CTAID.X ;  /* 0x00000000000879c3 */ /* 0x001e220000002500 */
[----:B------:R-:W-:Y:S02]  /*02d0*/  ELECT P0, URZ, PT ;  /* 0x00000000003f782f */ /* 0x000fe40003800000 */
[----:B------:R-:W-:Y:S01]  /*02e0*/  LEA.HI R5, R5, R0, RZ, 0x7 ;  /* 0x0000000005057211 */ /* 0x000fe200078f38ff */
[----:B------:R-:W1:Y:S01]  /*02f0*/  S2R R8, SR_CTAID.Y ;  /* 0x0000000000087919 */ /* 0x000e620000002600 */
[----:B------:R-:W-:Y:S01]  /*0300*/  SHF.R.S32.HI R11, RZ, 0x1f, R4 ;  /* 0x0000001fff0b7819 */ /* 0x000fe20000011404 */
[----:B------:R-:W-:Y:S01]  /*0310*/  ULDC UR4, c[0x0][0x150] ;  /* 0x0000540000047ab9 */ /* 0x000fe20000000800 */
[----:B------:R-:W-:Y:S01]  /*0320*/  LOP3.LUT R5, R5, 0xffffff80, RZ, 0xc0, !PT ;  /* 0xffffff8005057812 */ /* 0x000fe200078ec0ff */
[----:B------:R-:W-:Y:S01]  /*0330*/  NOP ;  /* 0x0000000000007918 */ /* 0x000fe20000000000 */
[----:B------:R-:W-:Y:S01]  /*0340*/  LEA.HI R11, R11, R4, RZ, 0x2 ;  /* 0x000000040b0b7211 */ /* 0x000fe200078f10ff */
[----:B------:R-:W2:Y:S01]  /*0350*/  LDC R12, c[0x0][0x144] ;  /* 0x00005100ff0c7b82 */ /* 0x000ea20000000800 */
[----:B------:R-:W-:Y:S01]  /*0360*/  NOP ;  /* 0x0000000000007918 */ /* 0x000fe20000000000 */
[----:B------:R-:W-:Y:S01]  /*0370*/  IMAD.IADD R6, R0, 0x1, -R5 ;  /* 0x0000000100067824 */ /* 0x000fe200078e0a05 */
[----:B------:R-:W-:-:S02]  /*0380*/  LOP3.LUT R11, R11, 0x3ffffffc, RZ, 0xc0, !PT ;  /* 0x3ffffffc0b0b7812 */ /* 0x000fc400078ec0ff */
[----:B------:R-:W-:Y:S02]  /*0390*/  ISETP.NE.AND P3, PT, R3, RZ, PT ;  /* 0x000000ff0300720c */ /* 0x000fe40003f65270 */
[----:B------:R-:W-:Y:S01]  /*03a0*/  SHF.R.S32.HI R5, RZ, 0x1f, R6 ;  /* 0x0000001fff057819 */ /* 0x000fe20000011406 */
[----:B------:R-:W-:Y:S01]  /*03b0*/  IMAD.IADD R4, R4, 0x1, -R11 ;  /* 0x0000000104047824 */ /* 0x000fe200078e0a0b */
[----:B------:R-:W3:Y:S02]  /*03c0*/  LDC R15, c[0x0][0x140] ;  /* 0x00005000ff0f7b82 */ /* 0x000ee40000000800 */
[----:B------:R-:W-:Y:S02]  /*03d0*/  LEA.HI R5, R5, R6, RZ, 0x3 ;  /* 0x0000000605057211 */ /* 0x000fe400078f18ff */
[----:B-----5:R-:W-:Y:S02]  /*03e0*/  ISETP.NE.OR P0, PT, R2, RZ, !P0 ;  /* 0x000000ff0200720c */ /* 0x020fe40004705670 */
[----:B------:R-:W-:-:S02]  /*03f0*/  SHF.R.S32.HI R2, RZ, 0x3, R5 ;  /* 0x00000003ff027819 */ /* 0x000fc40000011405 */
[----:B------:R-:W5:Y:S01]  /*0400*/  LDC R13, c[0x0][0x148] ;  /* 0x00005200ff0d7b82 */ /* 0x000f620000000800 */
[----:B------:R-:W-:Y:S02]  /*0410*/  SHF.R.S32.HI R5, RZ, 0x1f, R5 ;  /* 0x0000001fff057819 */ /* 0x000fe40000011405 */
[----:B0-----:R-:W-:Y:S02]  /*0420*/  I2FP.F32.U32 R10, UR8 ;  /* 0x00000008000a7c45 */ /* 0x001fe40008201000 */
[----:B------:R-:W-:-:S03]  /*0430*/  LEA.HI R5, R5, R2, RZ, 0x2 ;  /* 0x0000000205057211 */ /* 0x000fc600078f10ff */
[----:B------:R-:W-:Y:S01]  /*0440*/  FMUL R10, R10, UR4 ;  /* 0x000000040a0a7c20 */ /* 0x000fe20008400000 */
[----:B------:R-:W-:Y:S01]  /*0450*/  LOP3.LUT R5, R5, 0xfffffffc, RZ, 0xc0, !PT ;  /* 0xfffffffc05057812 */ /* 0x000fe200078ec0ff */
[----:B------:R-:W-:Y:S01]  /*0460*/  VOTEU.ALL UP0, P0 ;  /* 0x00000000003f7886 */ /* 0x000fe20000000000 */
[----:B-1----:R-:W-:Y:S01]  /*0470*/  I2FP.F32.U32 R11, R8 ;  /* 0x00000008000b7245 */ /* 0x002fe20000201000 */
[----:B------:R-:W-:Y:S01]  /*0480*/  ULDC UR4, c[0x0][0x154] ;  /* 0x0000550000047ab9 */ /* 0x000fe20000000800 */
[----:B------:R-:W-:Y:S01]  /*0490*/  VOTEU.ALL UP1, P0 ;  /* 0x00000000003f7886 */ /* 0x000fe20000020000 */
[----:B------:R-:W0:Y:S01]  /*04a0*/  F2I.U32.TRUNC.NTZ R10, R10 ;  /* 0x0000000a000a7305 */ /* 0x000e22000020f000 */
[----:B------:R-:W-:Y:S01]  /*04b0*/  IMAD.IADD R5, R2, 0x1, -R5 ;  /* 0x0000000102057824 */ /* 0x000fe200078e0a05 */
[----:B------:R-:W1:Y:S01]  /*04c0*/  @!UP0 S2UR UR7, SR_CgaCtaId ;  /* 0x00000000000789c3 */ /* 0x000e620000008800 */
[----:B------:R-:W-:Y:S01]  /*04d0*/  FMUL R14, R11, UR4 ;  /* 0x000000040b0e7c20 */ /* 0x000fe20008400000 */
[----:B------:R-:W-:Y:S01]  /*04e0*/  UMOV UR4, 0x20 ;  /* 0x0000002000047882 */ /* 0x000fe20000000000 */
[----:B------:R-:W-:Y:S01]  /*04f0*/  IMAD R5, R4, 0x4, R5 ;  /* 0x0000000404057824 */ /* 0x000fe200078e0205 */
[----:B------:R-:W-:Y:S01]  /*0500*/  @!UP0 UMOV UR6, 0x400 ;  /* 0x0000040000068882 */ /* 0x000fe20000000000 */
[----:B------:R-:W-:-:S04]  /*0510*/  @!UP0 UIADD3 UR4, -UR4, 0x100000, URZ ;  /* 0x0010000004048890 */ /* 0x000fc8000fffe13f */
[----:B------:R-:W-:Y:S02]  /*0520*/  @!UP0 USHF.L.U32 UR5, UR4, 0xb, URZ ;  /* 0x0000000b04058899 */ /* 0x000fe4000800063f */
[----:B------:R-:W-:Y:S01]  /*0530*/  @!UP0 USHF.L.U32 UR4, UR4, 0x1, URZ ;  /* 0x0000000104048899 */ /* 0x000fe2000800063f */
[----:B---3--:R-:W-:Y:S01]  /*0540*/  ISETP.EQ.U32.AND P2, PT, R15, 0x1, PT ;  /* 0x000000010f00780c */ /* 0x008fe20003f42070 */
[----:B------:R-:W3:Y:S01]  /*0550*/  F2I.U32.TRUNC.NTZ R14, R14 ;  /* 0x0000000e000e7305 */ /* 0x000ee2000020f000 */
[----:B------:R-:W-:-:S04]  /*0560*/  LEA.HI R2, R5, R5, RZ, 0x1 ;  /* 0x0000000505027211 */ /* 0x000fc800078f08ff */
[----:B------:R-:W-:Y:S01]  /*0570*/  LOP3.LUT R4, R2, 0xfffffffe, RZ, 0xc0, !PT ;  /* 0xfffffffe02047812 */ /* 0x000fe200078ec0ff */
[----:B0-----:R-:W-:Y:S01]  /*0580*/  IMAD.MOV R17, RZ, RZ, -R10 ;  /* 0x000000ffff117224 */ /* 0x001fe200078e0a0a */
[----:B------:R-:W-:-:S03]  /*0590*/  SHF.R.S32.HI R2, RZ, 0x1f, R7 ;  /* 0x0000001fff027819 */ /* 0x000fc60000011407 */
[----:B--2---:R-:W-:Y:S01]  /*05a0*/  IMAD R10, R12, R17, UR8 ;  /* 0x000000080c0a7e24 */ /* 0x004fe2000f8e0211 */
[----:B------:R-:W-:Y:S01]  /*05b0*/  LEA.HI R2, R2, R7, RZ, 0x2 ;  /* 0x0000000702027211 */ /* 0x000fe200078f10ff */
[C---:B------:R-:W-:Y:S02]  /*05c0*/  IMAD.IADD R11, R5.reuse, 0x1, -R4 ;  /* 0x00000001050b7824 */ /* 0x040fe400078e0a04 */
[----:B------:R-:W-:Y:S01]  /*05d0*/  IMAD.SHL.U32 R4, R5, 0x4, RZ ;  /* 0x0000000405047824 */ /* 0x000fe200078e00ff */
[----:B------:R-:W-:Y:S01]  /*05e0*/  LOP3.LUT R2, R2, 0xfffffffc, RZ, 0xc0, !PT ;  /* 0xfffffffc02027812 */ /* 0x000fe200078ec0ff */
[----:B---3--:R-:W-:Y:S01]  /*05f0*/  IMAD.MOV R20, RZ, RZ, -R14 ;  /* 0x000000ffff147224 */ /* 0x008fe200078e0a0e */
[----:B------:R-:W-:Y:S01]  /*0600*/  ISETP.NE.AND P4, PT, R11, R10, PT ;  /* 0x0000000a0b00720c */ /* 0x000fe20003f85270 */
[----:B-1----:R-:W-:Y:S01]  /*0610*/  @!UP0 ULEA UR6, UR7, UR6, 0x18 ;  /* 0x0000000607068291 */ /* 0x002fe2000f8ec03f */
[----:B------:R-:W-:Y:S01]  /*0620*/  LOP3.LUT R5, R5, 0xc, R4, 0x78, !PT ;  /* 0x0000000c05057812 */ /* 0x000fe200078e7804 */
[----:B------:R-:W-:Y:S01]  /*0630*/  IMAD.IADD R7, R7, 0x1, -R2 ;  /* 0x0000000107077824 */ /* 0x000fe200078e0a02 */
[----:B------:R-:W-:Y:S01]  /*0640*/  VOTEU.ALL UP0, P0 ;  /* 0x00000000003f7886 */ /* 0x000fe20000000000 */
[----:B-----5:R-:W-:Y:S01]  /*0650*/  IMAD R11, R13, R20, R8 ;  /* 0x000000140d0b7224 */ /* 0x020fe200078e0208 */
[----:B------:R-:W-:Y:S01]  /*0660*/  LOP3.LUT P0, RZ, R6, 0x7, RZ, 0xc0, !PT ;  /* 0x0000000706ff7812 */ /* 0x000fe2000780c0ff */
[----:B------:R-:W-:Y:S01]  /*0670*/  VIADD R12, R3, 0xffffffff ;  /* 0xffffffff030c7836 */ /* 0x000fe20000000000 */
[----:B------:R-:W-:Y:S01]  /*0680*/  ISETP.NE.AND P1, PT, R7, 0x3, PT ;  /* 0x000000030700780c */ /* 0x000fe20003f25270 */
[----:B------:R-:W-:Y:S01]  /*0690*/  IMAD.MOV.U32 R6, RZ, RZ, 0x1 ;  /* 0x00000001ff067424 */ /* 0x000fe200078e00ff */
[----:B------:R-:W-:-:S02]  /*06a0*/  ISETP.LT.U32.AND P0, PT, R5, 0x2, !P0 ;  /* 0x000000020500780c */ /* 0x000fc40004701070 */
[----:B------:R-:W-:Y:S01]  /*06b0*/  ISETP.EQ.OR P1, PT, R7, RZ, !P1 ;  /* 0x000000ff0700720c */ /* 0x000fe20004f22670 */
[----:B------:R-:W0:Y:S02]  /*06c0*/  FENCE.VIEW.ASYNC.S ;  /* 0x00000000000073c6 */ /* 0x000e240000000000 */
[----:B0-----:R0:W1:Y:S01]  /*06d0*/  @!UP0 SYNCS.EXCH.64 URZ, [UR6+0x40], UR4 ;  /* 0x00004004063f85b2 */ /* 0x0010620008000100 */
[----:B------:R-:W-:Y:S02]  /*06e0*/  @P4 LEA.HI R2, R5, R5, RZ, 0x1 ;  /* 0x0000000505024211 */ /* 0x000fe400078f08ff */
[----:B------:R-:W-:Y:S02]  /*06f0*/  ISETP.EQ.AND P1, PT, R3, RZ, P1 ;  /* 0x000000ff0300720c */ /* 0x000fe40000f22270 */
[----:B------:R-:W-:Y:S02]  /*0700*/  @P4 SHF.R.S32.HI R2, RZ, 0x1, R2 ;  /* 0x00000001ff024819 */ /* 0x000fe40000011402 */
[----:B------:R-:W-:-:S02]  /*0710*/  ISETP.GE.U32.AND P6, PT, R12, 0x2, PT ;  /* 0x000000020c00780c */ /* 0x000fc40003fc6070 */
[----:B------:R-:W-:Y:S02]  /*0720*/  @P4 ISETP.NE.AND P5, PT, R2, R11, PT ;  /* 0x0000000b0200420c */ /* 0x000fe40003fa5270 */
[----:B------:R-:W-:Y:S02]  /*0730*/  SEL R3, RZ, 0x1, !P0 ;  /* 0x00000001ff037807 */ /* 0x000fe40004000000 */
[----:B------:R-:W-:Y:S02]  /*0740*/  @P4 SEL R6, RZ, 0x1, P5 ;  /* 0x00000001ff064807 */ /* 0x000fe40002800000 */
[----:B------:R-:W-:Y:S01]  /*0750*/  SEL R4, RZ, 0x1, !P1 ;  /* 0x00000001ff047807 */ /* 0x000fe20004800000 */
[----:B------:R0:W2:Y:S01]  /*0760*/  @!UP1 SYNCS.EXCH.64 URZ, [UR6+0x48], UR4 ;  /* 0x00004804063f95b2 */ /* 0x0000a20008000100 */
[----:B------:R-:W-:Y:S01]  /*0770*/  LOP3.LUT R6, R6, R3, RZ, 0xc0, !PT ;  /* 0x0000000306067212 */ /* 0x000fe200078ec0ff */
[----:B------:R-:W-:Y:S01]  /*0780*/  NOP ;  /* 0x0000000000007918 */ /* 0x000fe20000000000 */
[----:B------:R-:W-:Y:S01]  /*0790*/  SEL R4, R4, 0x2, P6 ;  /* 0x0000000204047807 */ /* 0x000fe20003000000 */
[----:B------:R-:W-:Y:S06]  /*07a0*/  @!P2 BRA `(.L_x_3) ;  /* 0x000000000008a947 */ /* 0x000fec0003800000 */
[----:B-12-4-:R-:W-:Y:S01]  /*07b0*/  UCGABAR_ARV ;  /* 0x00000000000079c7 */ /* 0x016fe20008000000 */
[----:B------:R-:W-:Y:S05]  /*07c0*/  BRA `(.L_x_4) ;  /* 0x0000000000047947 */ /* 0x000fea0003800000 */
.L_x_3:
[----:B-12-4-:R-:W-:Y:S01]  /*07d0*/  NOP ;  /* 0x0000000000007918 */ /* 0x016fe20000000000 */
.L_x_4:
[----:B------:R-:W1:Y:S01]  /*07e0*/  LDC R2, c[0x0][0x65c] ;  /* 0x00019700ff027b82 */ /* 0x000e620000000800 */
[----:B------:R-:W-:Y:S01]  /*07f0*/  IMAD.MOV.U32 R3, RZ, RZ, RZ ;  /* 0x000000ffff037224 */ /* 0x000fe200078e00ff */
[----:B-1----:R-:W-:Y:S01]  /*0800*/  ISETP.NE.AND P4, PT, R2, 0x1, PT ;  /* 0x000000010200780c */ /* 0x002fe20003f85270 */
[----:B------:R-:W-:-:S12]  /*0810*/  IMAD.U32 R2, RZ, RZ, UR8 ;  /* 0x00000008ff027e24 */ /* 0x000fd8000f8e00ff */
[----:B------:R-:W1:Y:S01]  /*0820*/  @P4 LDC R17, c[0x0][0x10] ;  /* 0x00000400ff114b82 */ /* 0x000e620000000800 */
[----:B------:R-:W-:Y:S02]  /*0830*/  @P4 IMAD.MOV.U32 R9, RZ, RZ, RZ ;  /* 0x000000ffff094224 */ /* 0x000fe400078e00ff */
[----:B------:R-:W-:-:S05]  /*0840*/  @P4 IMAD.MOV.U32 R11, RZ, RZ, RZ ;  /* 0x000000ffff0b4224 */ /* 0x000fca00078e00ff */
[----:B------:R-:W2:Y:S01]  /*0850*/  @!P4 LDC R15, c[0x0][0xc] ;  /* 0x00000300ff0fcb82 */ /* 0x000ea20000000800 */
[----:B-1----:R-:W-:-:S04]  /*0860*/  @P4 IMAD.WIDE.U32 R16, R17, UR8, R8 ;  /* 0x0000000811104c25 */ /* 0x002fc8000f8e0008 */
[----:B--2---:R-:W-:-:S04]  /*0870*/  @!P4 IMAD.WIDE.U32 R14, R8, R15, R2 ;  /* 0x0000000f080ec225 */ /* 0x004fc800078e0002 */
[----:B------:R-:W-:Y:S02]  /*0880*/  @P4 IMAD.MOV.U32 R2, RZ, RZ, R16 ;  /* 0x000000ffff024224 */ /* 0x000fe400078e0010 */
[----:B------:R-:W-:Y:S02]  /*0890*/  @P4 IMAD.IADD R3, R17, 0x1, R11 ;  /* 0x0000000111034824 */ /* 0x000fe400078e020b */
[----:B------:R-:W-:Y:S02]  /*08a0*/  @!P4 IMAD.MOV.U32 R2, RZ, RZ, R14 ;  /* 0x000000ffff02c224 */ /* 0x000fe400078e000e */
[----:B------:R-:W-:Y:S01]  /*08b0*/  @!P4 IMAD.MOV.U32 R3, RZ, RZ, R15 ;  /* 0x000000ffff03c224 */ /* 0x000fe200078e000f */
[----:B------:R-:W-:Y:S06]  /*08c0*/  @!P2 BRA `(.L_x_5) ;  /* 0x00000000000ca947 */ /* 0x000fec0003800000 */
[----:B------:R-:W-:Y:S01]  /*08d0*/  UCGABAR_WAIT ;  /* 0x0000000000007dc7 */ /* 0x000fe20008000000 */
[----:B------:R-:W-:Y:S01]  /*08e0*/  CCTL.IVALL ;  /* 0x00000000ff00798f */ /* 0x000fe20002000000 */
[----:B------:R-:W-:Y:S05]  /*08f0*/  BRA `(.L_x_6) ;  /* 0x0000000000047947 */ /* 0x000fea0003800000 */
.L_x_5:
[----:B------:R-:W-:Y:S06]  /*0900*/  BAR.SYNC.DEFER_BLOCKING 0x0 ;  /* 0x0000000000007b1d */ /* 0x000fec0000010000 */
.L_x_6:
[----:B------:R-:W-:Y:S05]  /*0910*/  @!P3 BRA `(.L_x_7) ;  /* 0x000000780038b947 */ /* 0x000fea0003800000 */
[----:B------:R-:W-:-:S13]  /*0920*/  ISETP.GT.U32.AND P0, PT, R12, 0x1, PT ;  /* 0x000000010c00780c */ /* 0x000fda0003f04070 */
[----:B0-----:R-:W-:Y:S05]  /*0930*/  @P0 EXIT ;  /* 0x000000000000094d */ /* 0x001fea0003800000 */
[----:B------:R-:W-:Y:S01]  /*0940*/  ULDC.64 UR4, c[0x0][0x650] ;  /* 0x0001940000047ab9 */ /* 0x000fe20000000a00 */
[----:B------:R-:W-:Y:S01]  /*0950*/  PRMT R16, RZ, 0x7610, R16 ;  /* 0x00007610ff107816 */ /* 0x000fe20000000010 */
[----:B------:R-:W-:Y:S01]  /*0960*/  IMAD.MOV.U32 R11, RZ, RZ, -0x1 ;  /* 0xffffffffff0b7424 */ /* 0x000fe200078e00ff */
[----:B------:R-:W-:Y:S01]  /*0970*/  ISETP.GE.U32.AND P0, PT, R2, UR4, PT ;  /* 0x0000000402007c0c */ /* 0x000fe2000bf06070 */
[----:B------:R-:W-:Y:S02]  /*0980*/  IMAD.MOV.U32 R12, RZ, RZ, -0x1 ;  /* 0xffffffffff0c7424 */ /* 0x000fe400078e00ff */
[----:B------:R-:W-:Y:S01]  /*0990*/  IMAD.MOV.U32 R7, RZ, RZ, -0x1 ;  /* 0xffffffffff077424 */ /* 0x000fe200078e00ff */
[----:B------:R-:W-:-:S13]  /*09a0*/  ISETP.GE.U32.AND.EX P0, PT, R3, UR5, PT, P0 ;  /* 0x0000000503007c0c */ /* 0x000fda000bf06100 */
[----:B------:R-:W-:Y:S05]  /*09b0*/  @P0 BRA `(.L_x_8) ;  /* 0x0000000400280947 */ /* 0x000fea0003800000 */
[----:B------:R-:W0:Y:S01]  /*09c0*/  LDC.64 R22, c[0x0][0x628] ;  /* 0x00018a00ff167b82 */ /* 0x000e220000000a00 */
[----:B------:R-:W-:Y:S02]  /*09d0*/  IMAD.MOV.U32 R14, RZ, RZ, R2 ;  /* 0x000000ffff0e7224 */ /* 0x000fe400078e0002 */
[----:B------:R-:W-:-:S05]  /*09e0*/  IMAD.MOV.U32 R15, RZ, RZ, R3 ;  /* 0x000000ffff0f7224 */ /* 0x000fca00078e0003 */
[----:B------:R-:W1:Y:S08]  /*09f0*/  LDC R12, c[0x0][0x630] ;  /* 0x00018c00ff0c7b82 */ /* 0x000e700000000800 */
[----:B------:R-:W2:Y:S01]  /*0a00*/  LDC.64 R24, c[0x0][0x620] ;  /* 0x00018800ff187b82 */ /* 0x000ea20000000a00 */
[----:B0-----:R-:W-:-:S04]  /*0a10*/  ISETP.NE.U32.AND P0, PT, R22, RZ, PT ;  /* 0x000000ff1600720c */ /* 0x001fc80003f05070 */
[----:B------:R-:W-:-:S13]  /*0a20*/  ISETP.NE.AND.EX P0, PT, R23, RZ, PT, P0 ;  /* 0x000000ff1700720c */ /* 0x000fda0003f05300 */
[----:B-12---:R-:W-:Y:S05]  /*0a30*/  @!P0 BRA `(.L_x_9) ;  /* 0x0000000000288947 */ /* 0x006fea0003800000 */
[----:B------:R-:W0:Y:S02]  /*0a40*/  LDC R7, c[0x0][0x634] ;  /* 0x00018d00ff077b82 */ /* 0x000e240000000800 */
[----:B0-----:R-:W-:-:S05]  /*0a50*/  IADD3 R7, P0, R2, R7, RZ ;  /* 0x0000000702077210 */ /* 0x001fca0007f1e0ff */
[----:B------:R-:W-:-:S04]  /*0a60*/  IMAD.X R11, RZ, RZ, R3, P0 ;  /* 0x000000ffff0b7224 */ /* 0x000fc800000e0603 */
[----:B------:R-:W-:-:S04]  /*0a70*/  IMAD.WIDE.U32 R14, R11, R22, RZ ;  /* 0x000000160b0e7225 */ /* 0x000fc800078e00ff */
[----:B------:R-:W-:-:S04]  /*0a80*/  IMAD.WIDE.U32 R16, P0, R7, R23, R14 ;  /* 0x0000001707107225 */ /* 0x000fc8000780000e */
[----:B------:R-:W-:-:S04]  /*0a90*/  IMAD.WIDE.U32 R14, R7, R22, RZ ;  /* 0x00000016070e7225 */ /* 0x000fc800078e00ff */
[----:B------:R-:W-:Y:S01]  /*0aa0*/  IMAD.X R19, RZ, RZ, RZ, P0 ;  /* 0x000000ffff137224 */ /* 0x000fe200000e06ff */
[----:B------:R-:W-:Y:S01]  /*0ab0*/  IADD3 RZ, P0, R15, R16, RZ ;  /* 0x000000100fff7210 */ /* 0x000fe20007f1e0ff */
[----:B------:R-:W-:-:S04]  /*0ac0*/  IMAD.MOV.U32 R18, RZ, RZ, R17 ;  /* 0x000000ffff127224 */ /* 0x000fc800078e0011 */
[----:B------:R-:W-:-:S08]  /*0ad0*/  IMAD.WIDE.U32.X R14, R11, R23, R18, P0 ;  /* 0x000000170b0e7225 */ /* 0x000fd000000e0412 */
.L_x_9:
[----:B------:R-:W0:Y:S01]  /*0ae0*/  LDC.64 R28, c[0x0][0x640] ;  /* 0x00019000ff1c7b82 */ /* 0x000e220000000a00 */
[--C-:B------:R-:W-:Y:S01]  /*0af0*/  SHF.R.U64 R27, R14, R12, R15.reuse ;  /* 0x0000000c0e1b7219 */ /* 0x100fe2000000120f */
[----:B------:R-:W-:Y:S01]  /*0b00*/  IMAD R31, R13, R20, R8 ;  /* 0x000000140d1f7224 */ /* 0x000fe200078e0208 */
[----:B------:R-:W-:Y:S01]  /*0b10*/  SHF.R.U32.HI R7, RZ, R12, R15 ;  /* 0x0000000cff077219 */ /* 0x000fe2000001160f */
[----:B------:R-:W-:Y:S01]  /*0b20*/  IMAD.MOV.U32 R23, RZ, RZ, 0x1 ;  /* 0x00000001ff177424 */ /* 0x000fe200078e00ff */
[----:B------:R-:W-:-:S03]  /*0b30*/  IADD3 R9, P0, RZ, -R27, RZ ;  /* 0x8000001bff097210 */ /* 0x000fc60007f1e0ff */
[----:B------:R-:W1:Y:S02]  /*0b40*/  LDC R18, c[0x0][0x618] ;  /* 0x00018600ff127b82 */ /* 0x000e640000000800 */
[----:B------:R-:W-:Y:S02]  /*0b50*/  IMAD.X R7, RZ, RZ, ~R7, P0 ;  /* 0x000000ffff077224 */ /* 0x000fe400000e0e07 */
[----:B------:R-:W-:-:S04]  /*0b60*/  IMAD.WIDE.U32 R14, R9, R24, R2 ;  /* 0x00000018090e7225 */ /* 0x000fc800078e0002 */
[----:B------:R-:W2:Y:S01]  /*0b70*/  LDC R22, c[0x0][0x608] ;  /* 0x00018200ff167b82 */ /* 0x000ea20000000800 */
[----:B------:R-:W-:Y:S02]  /*0b80*/  IMAD R12, R7, R24, RZ ;  /* 0x00000018070c7224 */ /* 0x000fe400078e02ff */
[----:B------:R-:W-:Y:S02]  /*0b90*/  IMAD.MOV.U32 R7, RZ, RZ, -0x1 ;  /* 0xffffffffff077424 */ /* 0x000fe400078e00ff */
[----:B------:R-:W-:-:S03]  /*0ba0*/  IMAD R9, R9, R25, R12 ;  /* 0x0000001909097224 */ /* 0x000fc600078e020c */
[----:B------:R-:W3:Y:S01]  /*0bb0*/  LDC R26, c[0x0][0x658] ;  /* 0x00019600ff1a7b82 */ /* 0x000ee20000000800 */
[----:B------:R-:W-:Y:S01]  /*0bc0*/  IMAD.IADD R9, R15, 0x1, R9 ;  /* 0x000000010f097824 */ /* 0x000fe200078e0209 */
[----:B0-----:R-:W-:-:S04]  /*0bd0*/  ISETP.NE.U32.AND P0, PT, R28, RZ, PT ;  /* 0x000000ff1c00720c */ /* 0x001fc80003f05070 */
[----:B------:R-:W-:Y:S02]  /*0be0*/  ISETP.NE.AND.EX P0, PT, R29, RZ, PT, P0 ;  /* 0x000000ff1d00720c */ /* 0x000fe40003f05300 */
[----:B------:R-:W0:Y:S01]  /*0bf0*/  LDC R24, c[0x0][0x600] ;  /* 0x00018000ff187b82 */ /* 0x000e220000000800 */
[-CC-:B-1----:R-:W-:Y:S02]  /*0c00*/  SHF.R.U64 R16, R14, R18.reuse, R9.reuse ;  /* 0x000000120e107219 */ /* 0x182fe40000001209 */
[----:B------:R-:W-:-:S05]  /*0c10*/  SHF.R.U32.HI R9, RZ, R18, R9 ;  /* 0x00000012ff097219 */ /* 0x000fca0000011609 */
[----:B------:R-:W1:Y:S01]  /*0c20*/  LDC R19, c[0x0][0x648] ;  /* 0x00019200ff137b82 */ /* 0x000e620000000800 */
[-CC-:B--2---:R-:W-:Y:S02]  /*0c30*/  SHF.R.U64 R18, R16, R22.reuse, R9.reuse ;  /* 0x0000001610127219 */ /* 0x184fe40000001209 */
[----:B------:R-:W-:-:S05]  /*0c40*/  SHF.R.U32.HI R9, RZ, R22, R9 ;  /* 0x00000016ff097219 */ /* 0x000fca0000011609 */
[----:B------:R-:W2:Y:S01]  /*0c50*/  LDC R21, c[0x0][0x638] ;  /* 0x00018e00ff157b82 */ /* 0x000ea20000000800 */
[-CC-:B---3--:R-:W-:Y:S02]  /*0c60*/  SHF.R.U64 R20, R18, R26.reuse, R9.reuse ;  /* 0x0000001a12147219 */ /* 0x188fe40000001209 */
[-C--:B------:R-:W-:Y:S02]  /*0c70*/  SHF.L.U32 R7, R7, R26.reuse, RZ ;  /* 0x0000001a07077219 */ /* 0x080fe400000006ff */
[----:B------:R-:W-:Y:S01]  /*0c80*/  SHF.R.U32.HI R9, RZ, R26, R9 ;  /* 0x0000001aff097219 */ /* 0x000fe20000011609 */
[----:B------:R-:W-:Y:S01]  /*0c90*/  IMAD.MOV.U32 R8, RZ, RZ, R20 ;  /* 0x000000ffff087224 */ /* 0x000fe200078e0014 */
[----:B------:R-:W-:Y:S01]  /*0ca0*/  LOP3.LUT R11, RZ, R7, RZ, 0x33, !PT ;  /* 0x00000007ff0b7212 */ /* 0x000fe200078e33ff */
[----:B------:R-:W3:Y:S01]  /*0cb0*/  LDC R25, c[0x0][0x610] ;  /* 0x00018400ff197b82 */ /* 0x000ee20000000800 */
[----:B------:R-:W-:Y:S05]  /*0cc0*/  @!P0 BRA `(.L_x_10) ;  /* 0x0000000000288947 */ /* 0x000fea0003800000 */
[----:B------:R-:W4:Y:S02]  /*0cd0*/  LDC R7, c[0x0][0x64c] ;  /* 0x00019300ff077b82 */ /* 0x000f240000000800 */
[----:B----4-:R-:W-:-:S05]  /*0ce0*/  IADD3 R7, P0, R20, R7, RZ ;  /* 0x0000000714077210 */ /* 0x010fca0007f1e0ff */
        /* <DEDUP_REMOVED lines=8> */
.L_x_10:
[----:B-1----:R-:W-:Y:S02]  /*0d70*/  SHF.R.U64 R9, R8, R19, R9 ;  /* 0x0000001308097219 */ /* 0x002fe40000001209 */
[----:B------:R-:W-:Y:S01]  /*0d80*/  LOP3.LUT R8, R18, R11, RZ, 0xc0, !PT ;  /* 0x0000000b12087212 */ /* 0x000fe200078ec0ff */
[----:B0-----:R-:W-:Y:S01]  /*0d90*/  VIADD R11, R24, 0xffffffff ;  /* 0xffffffff180b7836 */ /* 0x001fe20000000000 */
[----:B------:R-:W-:Y:S01]  /*0da0*/  SHF.L.U32 R7, R23, R26, RZ ;  /* 0x0000001a17077219 */ /* 0x000fe200000006ff */
[----:B------:R-:W-:Y:S01]  /*0db0*/  IMAD.MOV R12, RZ, RZ, -R9 ;  /* 0x000000ffff0c7224 */ /* 0x000fe200078e0a09 */
[----:B------:R-:W-:Y:S02]  /*0dc0*/  SEL R10, R10, R31, !P4 ;  /* 0x0000001f0a0a7207 */ /* 0x000fe40006000000 */
[----:B------:R-:W-:Y:S01]  /*0dd0*/  LOP3.LUT R11, R16, R11, RZ, 0xc0, !PT ;  /* 0x0000000b100b7212 */ /* 0x000fe200078ec0ff */
[----:B------:R-:W-:Y:S02]  /*0de0*/  IMAD R9, R7, R9, R8 ;  /* 0x0000000907097224 */ /* 0x000fe400078e0208 */
[----:B--2---:R-:W-:-:S02]  /*0df0*/  IMAD R7, R12, R21, R20 ;  /* 0x000000150c077224 */ /* 0x004fc400078e0214 */
[----:B---3--:R-:W-:Y:S02]  /*0e00*/  IMAD R10, R9, R25, R10 ;  /* 0x00000019090a7224 */ /* 0x008fe400078e020a */
[----:B------:R-:W-:Y:S02]  /*0e10*/  IMAD R7, R7, R24, R11 ;  /* 0x0000001807077224 */ /* 0x000fe400078e020b */
[----:B------:R-:W-:-:S03]  /*0e20*/  IMAD.MOV.U32 R16, RZ, RZ, 0x1 ;  /* 0x00000001ff107424 */ /* 0x000fc600078e00ff */
[----:B------:R-:W-:Y:S02]  /*0e30*/  SEL R12, R7, R10, !P4 ;  /* 0x0000000a070c7207 */ /* 0x000fe40006000000 */
[----:B------:R-:W-:Y:S01]  /*0e40*/  SEL R11, R10, R7, !P4 ;  /* 0x000000070a0b7207 */ /* 0x000fe20006000000 */
[----:B------:R-:W-:-:S07]  /*0e50*/  IMAD.MOV.U32 R7, RZ, RZ, R27 ;  /* 0x000000ffff077224 */ /* 0x000fce00078e001b */
.L_x_8:
[----:B------:R-:W-:-:S08]  /*0e60*/  NOP ;  /* 0x0000000000007918 */ /* 0x000fd00000000000 */
[----:B------:R-:W0:Y:S02]  /*0e70*/  USETMAXREG.TRY_ALLOC.CTAPOOL UP0, 0xe8 ;  /* 0x000000e8000079c8 */ /* 0x000e240008000600 */
[----:B0-----:R-:W-:-:S13]  /*0e80*/  PLOP3.LUT P0, PT, PT, PT, UP0, 0x80, 0x0 ;  /* 0x000000000000781c */ /* 0x001fda0003f0f008 */
[----:B------:R-:W-:Y:S05]  /*0e90*/  @!P0 BRA `(.L_x_8) ;  /* 0xfffffffc00f08947 */ /* 0x000fea000383ffff */
[----:B------:R-:W-:Y:S01]  /*0ea0*/  ULDC.64 UR4, c[0x0][0x598] ;  /* 0x0001660000047ab9 */ /* 0x000fe20000000a00 */
[----:B------:R-:W-:Y:S01]  /*0eb0*/  ULDC.64 UR24, c[0x0][0x208] ;  /* 0x0000820000187ab9 */ /* 0x000fe20000000a00 */
[----:B------:R-:W-:-:S04]  /*0ec0*/  ISETP.NE.U32.AND P0, PT, RZ, UR4, PT ;  /* 0x00000004ff007c0c */ /* 0x000fc8000bf05070 */
[----:B------:R-:W-:-:S13]  /*0ed0*/  ISETP.NE.AND.EX P0, PT, RZ, UR5, PT, P0 ;  /* 0x00000005ff007c0c */ /* 0x000fda000bf05300 */
[----:B------:R-:W-:Y:S05]  /*0ee0*/  @!P0 BRA `(.L_x_11) ;  /* 0x00000000001c8947 */ /* 0x000fea0003800000 */
[----:B------:R-:W0:Y:S02]  /*0ef0*/  LDC.64 R8, c[0x0][0x598] ;  /* 0x00016600ff087b82 */ /* 0x000e240000000a00 */
[----:B0-----:R-:W2:Y:S02]  /*0f00*/  LDG.E.64 R8, desc[UR24][R8.64] ;  /* 0x0000001808087981 */ /* 0x001ea4000c1e1b00 */
[----:B--2---:R-:W-:-:S04]  /*0f10*/  ISETP.NE.U32.AND P0, PT, R8, RZ, PT ;  /* 0x000000ff0800720c */ /* 0x004fc80003f05070 */
[----:B------:R-:W-:-:S13]  /*0f20*/  ISETP.NE.AND.EX P0, PT, R9, RZ, PT, P0 ;  /* 0x000000ff0900720c */ /* 0x000fda0003f05300 */
[----:B------:R-:W-:Y:S05]  /*0f30*/  @!P0 BRA `(.L_x_11) ;  /* 0x0000000000088947 */ /* 0x000fea0003800000 */
[----:B------:R0:W5:Y:S01]  /*0f40*/  LD.E R8, desc[UR24][R8.64] ;  /* 0x0000001808087980 */ /* 0x000162000c101900 */
[----:B------:R-:W-:Y:S05]  /*0f50*/  BRA `(.L_x_12) ;  /* 0x0000000000207947 */ /* 0x000fea0003800000 */
.L_x_11:
[----:B------:R-:W-:Y:S02]  /*0f60*/  ULDC.64 UR4, c[0x0][0x588] ;  /* 0x0001620000047ab9 */ /* 0x000fe40000000a00 */
[----:B------:R-:W-:-:S04]  /*0f70*/  ISETP.NE.U32.AND P0, PT, RZ, UR4, PT ;  /* 0x00000004ff007c0c */ /* 0x000fc8000bf05070 */
[----:B------:R-:W-:-:S13]  /*0f80*/  ISETP.NE.AND.EX P0, PT, RZ, UR5, PT, P0 ;  /* 0x00000005ff007c0c */ /* 0x000fda000bf05300 */
[----:B------:R-:W-:Y:S05]  /*0f90*/  @!P0 BRA `(.L_x_13) ;  /* 0x00000000000c8947 */ /* 0x000fea0003800000 */
[----:B------:R-:W0:Y:S02]  /*0fa0*/  LDC.64 R8, c[0x0][0x588] ;  /* 0x00016200ff087b82 */ /* 0x000e240000000a00 */
[----:B0-----:R1:W5:Y:S01]  /*0fb0*/  LDG.E R8, desc[UR24][R8.64] ;  /* 0x0000001808087981 */ /* 0x001362000c1e1900 */
[----:B------:R-:W-:Y:S05]  /*0fc0*/  BRA `(.L_x_12) ;  /* 0x0000000000047947 */ /* 0x000fea0003800000 */
.L_x_13:
[----:B------:R-:W2:Y:S02]  /*0fd0*/  LDC R8, c[0x0][0x580] ;  /* 0x00016000ff087b82 */ /* 0x000ea40000000800 */
.L_x_12:
[----:B------:R-:W-:Y:S02]  /*0fe0*/  ULDC.64 UR4, c[0x0][0x5a0] ;  /* 0x0001680000047ab9 */ /* 0x000fe40000000a00 */
[----:B------:R-:W-:-:S04]  /*0ff0*/  ISETP.NE.U32.AND P0, PT, RZ, UR4, PT ;  /* 0x00000004ff007c0c */ /* 0x000fc8000bf05070 */
[----:B------:R-:W-:-:S13]  /*1000*/  ISETP.NE.AND.EX P0, PT, RZ, UR5, PT, P0 ;  /* 0x00000005ff007c0c */ /* 0x000fda000bf05300 */
[----:B------:R-:W-:Y:S05]  /*1010*/  @!P0 BRA `(.L_x_14) ;  /* 0x00000000001c8947 */ /* 0x000fea0003800000 */
[----:B------:R-:W3:Y:S02]  /*1020*/  LDC.64 R14, c[0x0][0x5a0] ;  /* 0x00016800ff0e7b82 */ /* 0x000ee40000000a00 */
[----:B---3--:R-:W3:Y:S02]  /*1030*/  LDG.E.64 R14, desc[UR24][R14.64] ;  /* 0x000000180e0e7981 */ /* 0x008ee4000c1e1b00 */
[----:B---3--:R-:W-:-:S04]  /*1040*/  ISETP.NE.U32.AND P0, PT, R14, RZ, PT ;  /* 0x000000ff0e00720c */ /* 0x008fc80003f05070 */
[----:B------:R-:W-:-:S13]  /*1050*/  ISETP.NE.AND.EX P0, PT, R15, RZ, PT, P0 ;  /* 0x000000ff0f00720c */ /* 0x000fda0003f05300 */
[----:B------:R-:W-:Y:S05]  /*1060*/  @!P0 BRA `(.L_x_14) ;  /* 0x0000000000088947 */ /* 0x000fea0003800000 */
[----:B01----:R0:W5:Y:S01]  /*1070*/  LD.E R9, desc[UR24][R14.64] ;  /* 0x000000180e097980 */ /* 0x003162000c101900 */
[----:B------:R-:W-:Y:S05]  /*1080*/  BRA `(.L_x_15) ;  /* 0x0000000000207947 */ /* 0x000fea0003800000 */
.L_x_14:
[----:B------:R-:W-:Y:S02]  /*1090*/  ULDC.64 UR4, c[0x0][0x590] ;  /* 0x0001640000047ab9 */ /* 0x000fe40000000a00 */
[----:B------:R-:W-:-:S04]  /*10a0*/  ISETP.NE.U32.AND P0, PT, RZ, UR4, PT ;  /* 0x00000004ff007c0c */ /* 0x000fc8000bf05070 */
[----:B------:R-:W-:-:S13]  /*10b0*/  ISETP.NE.AND.EX P0, PT, RZ, UR5, PT, P0 ;  /* 0x00000005ff007c0c */ /* 0x000fda000bf05300 */
[----:B------:R-:W-:Y:S05]  /*10c0*/  @!P0 BRA `(.L_x_16) ;  /* 0x00000000000c8947 */ /* 0x000fea0003800000 */
[----:B------:R-:W0:Y:S02]  /*10d0*/  LDC.64 R14, c[0x0][0x590] ;  /* 0x00016400ff0e7b82 */ /* 0x000e240000000a00 */
[----:B01----:R1:W5:Y:S01]  /*10e0*/  LDG.E R9, desc[UR24][R14.64] ;  /* 0x000000180e097981 */ /* 0x003362000c1e1900 */
[----:B------:R-:W-:Y:S05]  /*10f0*/  BRA `(.L_x_15) ;  /* 0x0000000000047947 */ /* 0x000fea0003800000 */
.L_x_16:
[----:B01----:R-:W3:Y:S02]  /*1100*/  LDC R9, c[0x0][0x584] ;  /* 0x00016100ff097b82 */ /* 0x003ee40000000800 */
.L_x_15:
[----:B------:R-:W-:-:S13]  /*1110*/  LOP3.LUT P0, RZ, R16, 0xff, RZ, 0xc0, !PT ;  /* 0x000000ff10ff7812 */ /* 0x000fda000780c0ff */
[----:B------:R-:W-:Y:S05]  /*1120*/  @!P0 EXIT ;  /* 0x000000000000894d */ /* 0x000fea0003800000 */
[----:B------:R-:W-:Y:S01]  /*1130*/  ULDC UR4, c[0x0][0x28c] ;  /* 0x0000a30000047ab9 */ /* 0x000fe20000000800 */
[----:B------:R-:W-:Y:S01]  /*1140*/  LOP3.LUT R114, R4, 0x1, RZ, 0xfc, !PT ;  /* 0x0000000104727812 */ /* 0x000fe200078efcff */
[----:B------:R-:W-:-:S04]  /*1150*/  UIADD3 UR4, UR4, 0xff, URZ ;  /* 0x000000ff04047890 */ /* 0x000fc8000fffe03f */
[----:B------:R-:W-:-:S04]  /*1160*/  USHF.R.S32.HI UR5, URZ, 0x1f, UR4 ;  /* 0x0000001f3f057899 */ /* 0x000fc80008011404 */
[----:B------:R-:W-:-:S03]  /*1170*/  ULEA.HI UR5, UR5, UR4, URZ, 0x8 ;  /* 0x0000000405057291 */ /* 0x000fc6000f8f403f */
[----:B------:R-:W-:Y:S01]  /*1180*/  UMOV UR4, URZ ;  /* 0x0000003f00047c82 */ /* 0x000fe20008000000 */
[----:B------:R-:W-:-:S03]  /*1190*/  USHF.R.S32.HI UR9, URZ, 0x8, UR5 ;  /* 0x000000083f097899 */ /* 0x000fc60008011405 */
[----:B------:R-:W-:-:S09]  /*11a0*/  UMOV UR5, URZ ;  /* 0x0000003f00057c82 */ /* 0x000fd20008000000 */
.L_x_139:
[----:B------:R-:W-:Y:S01]  /*11b0*/  LOP3.LUT R10, R0, 0x80, RZ, 0xc0, !PT ;  /* 0x00000080000a7812 */ /* 0x000fe200078ec0ff */
[----:B----4-:R-:W4:Y:S01]  /*11c0*/  S2UR UR13, SR_CgaCtaId ;  /* 0x00000000000d79c3 */ /* 0x010f220000008800 */
[----:B------:R-:W-:Y:S01]  /*11d0*/  UMOV UR12, 0x400 ;  /* 0x00000400000c7882 */ /* 0x000fe20000000000 */
[----:B------:R-:W-:Y:S01]  /*11e0*/  UMOV UR6, URZ ;  /* 0x0000003f00067c82 */ /* 0x000fe20008000000 */
[----:B------:R-:W-:Y:S01]  /*11f0*/  SHF.R.U32.HI R10, RZ, 0x7, R10 ;  /* 0x00000007ff0a7819 */ /* 0x000fe2000001160a */
[----:B------:R-:W-:Y:S01]  /*1200*/  UMOV UR7, URZ ;  /* 0x0000003f00077c82 */ /* 0x000fe20008000000 */
[----:B------:R-:W-:Y:S02]  /*1210*/  CS2R R18, SRZ ;  /* 0x0000000000127805 */ /* 0x000fe4000001ff00 */
[----:B------:R-:W-:Y:S02]  /*1220*/  CS2R R20, SRZ ;  /* 0x0000000000147805 */ /* 0x000fe4000001ff00 */
[----:B------:R-:W-:Y:S01]  /*1230*/  CS2R R22, SRZ ;  /* 0x0000000000167805 */ /* 0x000fe2000001ff00 */
[----:B------:R-:W0:Y:S01]  /*1240*/  LDC R13, c[0x0][0x28c] ;  /* 0x0000a300ff0d7b82 */ /* 0x000e220000000800 */
[----:B-1----:R-:W1:Y:S01]  /*1250*/  SHFL.IDX PT, R10, R10, RZ, 0x1f ;  /* 0x00001fff0a0a7589 */ /* 0x002e6200000e0000 */
[----:B------:R-:W-:-:S02]  /*1260*/  CS2R R72, SRZ ;  /* 0x0000000000487805 */ /* 0x000fc4000001ff00 */
[----:B------:R-:W-:Y:S02]  /*1270*/  CS2R R74, SRZ ;  /* 0x00000000004a7805 */ /* 0x000fe4000001ff00 */
[----:B------:R-:W-:Y:S02]  /*1280*/  CS2R R76, SRZ ;  /* 0x00000000004c7805 */ /* 0x000fe4000001ff00 */
[----:B------:R-:W-:Y:S02]  /*1290*/  CS2R R78, SRZ ;  /* 0x00000000004e7805 */ /* 0x000fe4000001ff00 */
[----:B------:R-:W-:Y:S02]  /*12a0*/  CS2R R80, SRZ ;  /* 0x0000000000507805 */ /* 0x000fe4000001ff00 */
[----:B------:R-:W-:Y:S02]  /*12b0*/  CS2R R82, SRZ ;  /* 0x0000000000527805 */ /* 0x000fe4000001ff00 */
        /* <DEDUP_REMOVED lines=14> */
[----:B------:R-:W-:Y:S01]  /*13a0*/  CS2R R112, SRZ ;  /* 0x0000000000707805 */ /* 0x000fe2000001ff00 */
[----:B------:R-:W-:Y:S01]  /*13b0*/  IMAD.U32 R16, RZ, RZ, UR4 ;  /* 0x00000004ff107e24 */ /* 0x000fe2000f8e00ff */
[----:B0-----:R-:W-:Y:S02]  /*13c0*/  ISETP.GE.AND P0, PT, R13, 0x1, PT ;  /* 0x000000010d00780c */ /* 0x001fe40003f06270 */
[----:B------:R-:W-:Y:S02]  /*13d0*/  CS2R R64, SRZ ;  /* 0x0000000000407805 */ /* 0x000fe4000001ff00 */
[----:B-1----:R-:W-:Y:S02]  /*13e0*/  R2UR UR8, R10 ;  /* 0x000000000a0872ca */ /* 0x002fe400000e0000 */
        /* <DEDUP_REMOVED lines=11> */
[----:B------:R-:W-:Y:S01]  /*14a0*/  CS2R R40, SRZ ;  /* 0x0000000000287805 */ /* 0x000fe2000001ff00 */
[----:B------:R-:W-:Y:S01]  /*14b0*/  ULEA.HI UR10, UR8, UR8, URZ, 0x1 ;  /* 0x00000008080a7291 */ /* 0x000fe2000f8f083f */
[----:B------:R-:W-:-:S02]  /*14c0*/  CS2R R42, SRZ ;  /* 0x00000000002a7805 */ /* 0x000fc4000001ff00 */
[----:B------:R-:W-:Y:S02]  /*14d0*/  CS2R R44, SRZ ;  /* 0x00000000002c7805 */ /* 0x000fe4000001ff00 */
[----:B------:R-:W-:Y:S01]  /*14e0*/  CS2R R46, SRZ ;  /* 0x00000000002e7805 */ /* 0x000fe2000001ff00 */
[----:B------:R-:W-:Y:S01]  /*14f0*/  ULOP3.LUT UR11, UR10, 0x7fffe, URZ, 0xc0, !UPT ;  /* 0x0007fffe0a0b7892 */ /* 0x000fe2000f8ec03f */
[----:B------:R-:W-:Y:S01]  /*1500*/  CS2R R32, SRZ ;  /* 0x0000000000207805 */ /* 0x000fe2000001ff00 */
[----:B----4-:R-:W-:Y:S01]  /*1510*/  ULEA UR10, UR13, UR12, 0x18 ;  /* 0x0000000c0d0a7291 */ /* 0x010fe2000f8ec03f */
[----:B------:R-:W-:Y:S01]  /*1520*/  CS2R R34, SRZ ;  /* 0x0000000000227805 */ /* 0x000fe2000001ff00 */
[----:B------:R-:W-:Y:S01]  /*1530*/  UIADD3 UR11, UR8, -UR11, URZ ;  /* 0x8000000b080b7290 */ /* 0x000fe2000fffe03f */
[----:B------:R-:W-:Y:S01]  /*1540*/  CS2R R36, SRZ ;  /* 0x0000000000247805 */ /* 0x000fe2000001ff00 */
[----:B------:R-:W-:Y:S01]  /*1550*/  UMOV UR12, UR5 ;  /* 0x00000005000c7c82 */ /* 0x000fe20008000000 */
[----:B------:R-:W-:Y:S01]  /*1560*/  UMOV UR8, URZ ;  /* 0x0000003f00087c82 */ /* 0x000fe20008000000 */
[----:B------:R-:W-:Y:S01]  /*1570*/  ULEA UR11, UR11, UR10, 0xd ;  /* 0x0000000a0b0b7291 */ /* 0x000fe2000f8e683f */
[----:B------:R-:W-:-:S02]  /*1580*/  CS2R R38, SRZ ;  /* 0x0000000000267805 */ /* 0x000fc4000001ff00 */
[----:B------:R-:W-:Y:S02]  /*1590*/  CS2R R24, SRZ ;  /* 0x0000000000187805 */ /* 0x000fe4000001ff00 */
[----:B------:R-:W-:Y:S01]  /*15a0*/  CS2R R26, SRZ ;  /* 0x00000000001a7805 */ /* 0x000fe2000001ff00 */
[----:B------:R-:W-:Y:S01]  /*15b0*/  UIADD3 UR11, UR11, 0x100, URZ ;  /* 0x000001000b0b7890 */ /* 0x000fe2000fffe03f */
[----:B------:R-:W-:Y:S02]  /*15c0*/  CS2R R28, SRZ ;  /* 0x00000000001c7805 */ /* 0x000fe4000001ff00 */
[----:B---3--:R-:W-:Y:S01]  /*15d0*/  CS2R R30, SRZ ;  /* 0x00000000001e7805 */ /* 0x008fe2000001ff00 */
[----:B------:R-:W-:-:S04]  /*15e0*/  USHF.R.U32.HI UR11, URZ, 0x4, UR11 ;  /* 0x000000043f0b7899 */ /* 0x000fc8000801160b */
[----:B------:R-:W-:Y:S01]  /*15f0*/  ULOP3.LUT UR11, UR11, 0x3fff, URZ, 0xc0, !UPT ;  /* 0x00003fff0b0b7892 */ /* 0x000fe2000f8ec03f */
[----:B------:R-:W-:Y:S11]  /*1600*/  @!P0 BRA `(.L_x_17) ;  /* 0x0000001000c88947 */ /* 0x000ff60003800000 */
[----:B------:R-:W-:-:S13]  /*1610*/  ISETP.NE.AND P1, PT, R114, 0x3, PT ;  /* 0x000000037200780c */ /* 0x000fda0003f25270 */
[----:B------:R-:W-:Y:S05]  /*1620*/  @!P1 BRA `(.L_x_18) ;  /* 0x0000000000049947 */ /* 0x000fea0003800000 */
[----:B------:R-:W-:Y:S01]  /*1630*/  BPT.TRAP 0x1 ;  /* 0x000000040000795c */ /* 0x000fe20000300000 */
.L_x_18:
[----:B------:R-:W-:Y:S01]  /*1640*/  ULEA UR6, UR5, UR10, 0x3 ;  /* 0x0000000a05067291 */ /* 0x000fe2000f8e183f */
[----:B------:R-:W-:-:S05]  /*1650*/  IMAD.U32 R10, RZ, RZ, UR4 ;  /* 0x00000004ff0a7e24 */ /* 0x000fca000f8e00ff */
[----:B------:R-:W-:-:S04]  /*1660*/  SHF.L.U32 R10, R10, 0x1f, RZ ;  /* 0x0000001f0a0a7819 */ /* 0x000fc800000006ff */
[----:B------:R0:W1:Y:S01]  /*1670*/  SYNCS.PHASECHK.TRANS64.TRYWAIT P0, [UR6], R10 ;  /* 0x0000000aff0075a7 */ /* 0x0000620008000146 */
[----:B------:R-:W-:Y:S05]  /*1680*/  @!P1 BRA `(.L_x_19) ;  /* 0x0000000000049947 */ /* 0x000fea0003800000 */
[----:B------:R-:W-:Y:S01]  /*1690*/  BPT.TRAP 0x1 ;  /* 0x000000040000795c */ /* 0x000fe20000300000 */
.L_x_19:
[----:B-1----:R-:W-:Y:S05]  /*16a0*/  @P0 BRA `(.L_x_20) ;  /* 0x0000000000080947 */ /* 0x002fea0003800000 */
[----:B------:R-:W1:Y:S02]  /*16b0*/  SYNCS.PHASECHK.TRANS64.TRYWAIT P0, [UR6], R10 ;  /* 0x0000000aff0075a7 */ /* 0x000e640008000146 */
[----:B-1----:R-:W-:Y:S05]  /*16c0*/  @!P0 BRA `(.L_x_21) ;  /* 0x0000008000308947 */ /* 0x002fea0003800000 */
.L_x_20:
[----:B------:R-:W-:Y:S01]  /*16d0*/  UIADD3 UR6, UR10, 0x24100, URZ ;  /* 0x000241000a067890 */ /* 0x000fe2000fffe03f */
[----:B------:R-:W-:Y:S01]  /*16e0*/  WARPGROUP.ARRIVE ;  /* 0x00000000000079c5 */ /* 0x000fe20000000000 */
[----:B------:R-:W-:Y:S01]  /*16f0*/  ULOP3.LUT UR12, UR11, 0x10000, URZ, 0xfc, !UPT ;  /* 0x000100000b0c7892 */ /* 0x000fe2000f8efc3f */
[----:B------:R-:W-:Y:S01]  /*1700*/  CS2R R18, SRZ ;  /* 0x0000000000127805 */ /* 0x000fe2000001ff00 */
[----:B------:R-:W-:Y:S01]  /*1710*/  USHF.R.U32.HI UR6, URZ, 0x4, UR6 ;  /* 0x000000043f067899 */ /* 0x000fe20008011606 */
[----:B------:R-:W-:Y:S01]  /*1720*/  CS2R R20, SRZ ;  /* 0x0000000000147805 */ /* 0x000fe2000001ff00 */
[----:B------:R-:W-:Y:S01]  /*1730*/  UIMAD UR12, UR5, 0xc00, UR12 ;  /* 0x00000c00050c78a4 */ /* 0x000fe2000f8e020c */
[----:B------:R-:W-:Y:S01]  /*1740*/  CS2R R22, SRZ ;  /* 0x0000000000167805 */ /* 0x000fe2000001ff00 */
[----:B------:R-:W-:Y:S01]  /*1750*/  ULOP3.LUT UR6, UR6, 0x3fff, URZ, 0xc0, !UPT ;  /* 0x00003fff06067892 */ /* 0x000fe2000f8ec03f */
[----:B------:R-:W-:Y:S01]  /*1760*/  CS2R R72, SRZ ;  /* 0x0000000000487805 */ /* 0x000fe2000001ff00 */
[----:B------:R-:W-:Y:S01]  /*1770*/  UMOV UR13, 0x40000040 ;  /* 0x40000040000d7882 */ /* 0x000fe20000000000 */
[----:B------:R-:W-:Y:S01]  /*1780*/  UMOV UR15, 0x40000040 ;  /* 0x40000040000f7882 */ /* 0x000fe20000000000 */
[----:B------:R-:W-:Y:S01]  /*1790*/  ULOP3.LUT UR6, UR6, 0x10000, URZ, 0xfc, !UPT ;  /* 0x0001000006067892 */ /* 0x000fe2000f8efc3f */
[----:B------:R-:W-:Y:S01]  /*17a0*/  CS2R R74, SRZ ;  /* 0x00000000004a7805 */ /* 0x000fe2000001ff00 */
[----:B------:R-:W-:Y:S01]  /*17b0*/  UMOV UR16, UR12 ;  /* 0x0000000c00107c82 */ /* 0x000fe20008000000 */
[----:B------:R-:W-:Y:S01]  /*17c0*/  UMOV UR17, UR13 ;  /* 0x0000000d00117c82 */ /* 0x000fe20008000000 */
[----:B------:R-:W-:Y:S01]  /*17d0*/  UIMAD UR8, UR5, 0x300, UR6 ;  /* 0x00000300050878a4 */ /* 0x000fe2000f8e0206 */
[----:B------:R-:W-:Y:S01]  /*17e0*/  CS2R R76, SRZ ;  /* 0x00000000004c7805 */ /* 0x000fe2000001ff00 */
[----:B------:R-:W-:Y:S01]  /*17f0*/  UMOV UR19, 0x40000040 ;  /* 0x4000004000137882 */ /* 0x000fe20000000000 */
[----:B------:R-:W-:Y:S01]  /*1800*/  UMOV UR20, UR12 ;  /* 0x0000000c00147c82 */ /* 0x000fe20008000000 */
[----:B------:R-:W-:Y:S01]  /*1810*/  UIADD3 UR18, UR8, 0x80, URZ ;  /* 0x0000008008127890 */ /* 0x000fe2000fffe03f */
[----:B------:R-:W-:Y:S01]  /*1820*/  CS2R R78, SRZ ;  /* 0x00000000004e7805 */ /* 0x000fe2000001ff00 */
[----:B------:R-:W-:Y:S01]  /*1830*/  UIADD3 UR22, UR8, 0x100, URZ ;  /* 0x0000010008167890 */ /* 0x000fe2000fffe03f */
[----:B------:R-:W-:Y:S01]  /*1840*/  CS2R R80, SRZ ;  /* 0x0000000000507805 */ /* 0x000fe2000001ff00 */
[----:B------:R-:W-:Y:S01]  /*1850*/  UMOV UR14, UR8 ;  /* 0x00000008000e7c82 */ /* 0x000fe20008000000 */
[----:B------:R-:W-:Y:S01]  /*1860*/  UMOV UR21, UR13 ;  /* 0x0000000d00157c82 */ /* 0x000fe20008000000 */
[----:B------:R-:W-:Y:S01]  /*1870*/  QGMMA.64x16x32.F32.E4M3.E4M3 R64, gdesc[UR12], RZ, !UPT ;  /* 0x002000000c4079f3 */ /* 0x000fe2000c7008ff */
[----:B------:R-:W-:Y:S01]  /*1880*/  UMOV UR23, 0x40000040 ;  /* 0x4000004000177882 */ /* 0x000fe20000000000 */
[----:B------:R-:W-:Y:S01]  /*1890*/  UIADD3 UR6, UR12, 0x400, URZ ;  /* 0x000004000c067890 */ /* 0x000fe2000fffe03f */
[----:B------:R-:W-:Y:S01]  /*18a0*/  CS2R R82, SRZ ;  /* 0x0000000000527805 */ /* 0x000fe2000001ff00 */
[----:B------:R-:W-:Y:S01]  /*18b0*/  QGMMA.64x16x32.F32.E4M3.E4M3 R48, gdesc[UR16], RZ, !UPT ;  /* 0x00200000103079f3 */ /* 0x000fe2000c7008ff */
[----:B------:R-:W-:Y:S01]  /*18c0*/  UIADD3 UR30, UR8, 0x102, URZ ;  /* 0x00000102081e7890 */ /* 0x000fe2000fffe03f */
[----:B------:R-:W-:Y:S01]  /*18d0*/  CS2R R84, SRZ ;  /* 0x0000000000547805 */ /* 0x000fe2000001ff00 */
[----:B------:R-:W-:Y:S01]  /*18e0*/  UMOV UR31, 0x40000040 ;  /* 0x40000040001f7882 */ /* 0x000fe20000000000 */
[----:B------:R-:W-:Y:S01]  /*18f0*/  QGMMA.64x16x32.F32.E4M3.E4M3 R32, gdesc[UR20], RZ, !UPT ;  /* 0x00200000142079f3 */ /* 0x000fe2000c7008ff */
[----:B------:R-:W-:Y:S01]  /*1900*/  UMOV UR20, UR6 ;  /* 0x0000000600147c82 */ /* 0x000fe20008000000 */
[----:B------:R-:W-:Y:S01]  /*1910*/  UMOV UR21, 0x40000040 ;  /* 0x4000004000157882 */ /* 0x000fe20000000000 */
[----:B------:R-:W-:Y:S01]  /*1920*/  UMOV UR16, UR20 ;  /* 0x0000001400107c82 */ /* 0x000fe20008000000 */
[----:B------:R-:W-:Y:S01]  /*1930*/  QGMMA.64x16x32.F32.E4M3.E4M3 R24, gdesc[UR20], RZ, !UPT ;  /* 0x00200000141879f3 */ /* 0x000fe2000c7008ff */
[----:B------:R-:W-:Y:S01]  /*1940*/  UMOV UR17, UR21 ;  /* 0x0000001500117c82 */ /* 0x000fe20008000000 */
[----:B------:R-:W-:Y:S01]  /*1950*/  UMOV UR22, UR14 ;  /* 0x0000000e00167c82 */ /* 0x000fe20008000000 */
[----:B------:R-:W-:Y:S01]  /*1960*/  UMOV UR23, UR15 ;  /* 0x0000000f00177c82 */ /* 0x000fe20008000000 */
[----:B------:R-:W-:Y:S01]  /*1970*/  QGMMA.64x16x32.F32.E4M3.E4M3 R40, gdesc[UR16], RZ, !UPT ;  /* 0x00200000102879f3 */ /* 0x000fe2000c7008ff */
[----:B------:R-:W-:Y:S01]  /*1980*/  UIADD3 UR16, UR12, 0x2, URZ ;  /* 0x000000020c107890 */ /* 0x000fe2000fffe03f */
[----:B------:R-:W-:Y:S01]  /*1990*/  CS2R R86, SRZ ;  /* 0x0000000000567805 */ /* 0x000fe2000001ff00 */
[----:B------:R-:W-:Y:S01]  /*19a0*/  UIADD3 UR18, UR8, 0x2, URZ ;  /* 0x0000000208127890 */ /* 0x000fe2000fffe03f */
[----:B------:R-:W-:Y:S01]  /*19b0*/  QGMMA.64x16x32.F32.E4M3.E4M3 R56, gdesc[UR20], RZ, !UPT ;  /* 0x00200000143879f3 */ /* 0x000fe2000c7008ff */
[----:B------:R-:W-:Y:S01]  /*19c0*/  UIADD3 UR22, UR8, 0x82, URZ ;  /* 0x0000008208167890 */ /* 0x000fe2000fffe03f */
[----:B------:R-:W-:Y:S01]  /*19d0*/  CS2R R88, SRZ ;  /* 0x0000000000587805 */ /* 0x000fe2000001ff00 */
[----:B------:R-:W-:Y:S01]  /*19e0*/  UMOV UR17, 0x40000040 ;  /* 0x4000004000117882 */ /* 0x000fe20000000000 */
[----:B------:R-:W-:Y:S01]  /*19f0*/  UMOV UR19, 0x40000040 ;  /* 0x4000004000137882 */ /* 0x000fe20000000000 */
[----:B------:R-:W-:Y:S01]  /*1a00*/  UMOV UR20, UR16 ;  /* 0x0000001000147c82 */ /* 0x000fe20008000000 */
[----:B------:R-:W-:Y:S01]  /*1a10*/  UMOV UR21, UR17 ;  /* 0x0000001100157c82 */ /* 0x000fe20008000000 */
[----:B------:R-:W-:Y:S01]  /*1a20*/  UMOV UR23, 0x40000040 ;  /* 0x4000004000177882 */ /* 0x000fe20000000000 */
[----:B------:R-:W-:Y:S01]  /*1a30*/  UMOV UR28, UR16 ;  /* 0x00000010001c7c82 */ /* 0x000fe20008000000 */
[----:B------:R-:W-:Y:S01]  /*1a40*/  UMOV UR29, UR17 ;  /* 0x00000011001d7c82 */ /* 0x000fe20008000000 */
[----:B------:R-:W-:Y:S01]  /*1a50*/  UIADD3 UR6, UR12, 0x402, URZ ;  /* 0x000004020c067890 */ /* 0x000fe2000fffe03f */
[----:B------:R-:W-:Y:S01]  /*1a60*/  CS2R R90, SRZ ;  /* 0x00000000005a7805 */ /* 0x000fe2000001ff00 */
[----:B------:R-:W-:Y:S01]  /*1a70*/  UIADD3 UR7, UR12, 0xa04, URZ ;  /* 0x00000a040c077890 */ /* 0x000fe2000fffe03f */
[----:B------:R-:W-:Y:S01]  /*1a80*/  CS2R R92, SRZ ;  /* 0x00000000005c7805 */ /* 0x000fe2000001ff00 */
[----:B------:R-:W-:Y:S01]  /*1a90*/  UIADD3 UR14, UR8, 0x286, URZ ;  /* 0x00000286080e7890 */ /* 0x000fe2000fffe03f */
[----:B------:R-:W-:Y:S01]  /*1aa0*/  CS2R R94, SRZ ;  /* 0x00000000005e7805 */ /* 0x000fe2000001ff00 */
[----:B------:R-:W-:Y:S01]  /*1ab0*/  UMOV UR15, 0x40000040 ;  /* 0x40000040000f7882 */ /* 0x000fe20000000000 */
        /* <DEDUP_REMOVED lines=9> */
[----:B------:R-:W-:Y:S04]  /*1b50*/  QGMMA.64x16x32.F32.E4M3.E4M3 R64, gdesc[UR16], R64 ;  /* 0x00200000104079f3 */ /* 0x000fe80008700840 */
[----:B------:R-:W-:Y:S04]  /*1b60*/  QGMMA.64x16x32.F32.E4M3.E4M3 R48, gdesc[UR20], R48 ;  /* 0x00200000143079f3 */ /* 0x000fe80008700830 */
[----:B------:R-:W-:Y:S01]  /*1b70*/  QGMMA.64x16x32.F32.E4M3.E4M3 R32, gdesc[UR28], R32 ;  /* 0x002000001c2079f3 */ /* 0x000fe20008700820 */
[----:B------:R-:W-:Y:S01]  /*1b80*/  UMOV UR28, UR6 ;  /* 0x00000006001c7c82 */ /* 0x000fe20008000000 */
[----:B------:R-:W-:Y:S01]  /*1b90*/  UMOV UR29, 0x40000040 ;  /* 0x40000040001d7882 */ /* 0x000fe20000000000 */
[----:B------:R-:W-:Y:S01]  /*1ba0*/  UMOV UR20, UR28 ;  /* 0x0000001c00147c82 */ /* 0x000fe20008000000 */
[----:B------:R-:W-:Y:S01]  /*1bb0*/  QGMMA.64x16x32.F32.E4M3.E4M3 R24, gdesc[UR28], R24 ;  /* 0x002000001c1879f3 */ /* 0x000fe20008700818 */
[----:B------:R-:W-:Y:S01]  /*1bc0*/  UMOV UR21, UR29 ;  /* 0x0000001d00157c82 */ /* 0x000fe20008000000 */
[----:B------:R-:W-:Y:S01]  /*1bd0*/  UMOV UR16, UR28 ;  /* 0x0000001c00107c82 */ /* 0x000fe20008000000 */
[----:B------:R-:W-:Y:S01]  /*1be0*/  UMOV UR17, UR29 ;  /* 0x0000001d00117c82 */ /* 0x000fe20008000000 */
[----:B------:R-:W-:Y:S01]  /*1bf0*/  QGMMA.64x16x32.F32.E4M3.E4M3 R40, gdesc[UR20], R40 ;  /* 0x00200000142879f3 */ /* 0x000fe20008700828 */
[----:B------:R-:W-:-:S02]  /*1c00*/  UIADD3 UR22, UR8, 0x84, URZ ;  /* 0x0000008408167890 */ /* 0x000fc4000fffe03f */
[----:B------:R-:W-:Y:S01]  /*1c10*/  UIADD3 UR30, UR8, 0x104, URZ ;  /* 0x00000104081e7890 */ /* 0x000fe2000fffe03f */
[----:B------:R-:W-:Y:S01]  /*1c20*/  QGMMA.64x16x32.F32.E4M3.E4M3 R56, gdesc[UR16], R56 ;  /* 0x00200000103879f3 */ /* 0x000fe20008700838 */
[----:B------:R-:W-:Y:S02]  /*1c30*/  UIADD3 UR16, UR12, 0x4, URZ ;  /* 0x000000040c107890 */ /* 0x000fe4000fffe03f */
[----:B------:R-:W-:Y:S01]  /*1c40*/  UIADD3 UR18, UR8, 0x4, URZ ;  /* 0x0000000408127890 */ /* 0x000fe2000fffe03f */
[----:B------:R-:W-:Y:S01]  /*1c50*/  UMOV UR17, 0x40000040 ;  /* 0x4000004000117882 */ /* 0x000fe20000000000 */
[----:B------:R-:W-:Y:S01]  /*1c60*/  UMOV UR19, 0x40000040 ;  /* 0x4000004000137882 */ /* 0x000fe20000000000 */
[----:B------:R-:W-:Y:S02]  /*1c70*/  UMOV UR21, UR17 ;  /* 0x0000001100157c82 */ /* 0x000fe40008000000 */
[----:B------:R-:W-:Y:S01]  /*1c80*/  UMOV UR20, UR16 ;  /* 0x0000001000147c82 */ /* 0x000fe20008000000 */
[----:B------:R-:W-:Y:S01]  /*1c90*/  UMOV UR23, 0x40000040 ;  /* 0x4000004000177882 */ /* 0x000fe20000000000 */
[----:B------:R-:W-:Y:S01]  /*1ca0*/  UMOV UR28, UR16 ;  /* 0x00000010001c7c82 */ /* 0x000fe20008000000 */
[----:B------:R-:W-:Y:S01]  /*1cb0*/  UMOV UR29, UR17 ;  /* 0x00000011001d7c82 */ /* 0x000fe20008000000 */
[----:B------:R-:W-:Y:S01]  /*1cc0*/  UMOV UR31, 0x40000040 ;  /* 0x40000040001f7882 */ /* 0x000fe20000000000 */
[----:B------:R-:W-:Y:S01]  /*1cd0*/  UIADD3 UR6, UR12, 0x404, URZ ;  /* 0x000004040c067890 */ /* 0x000fe2000fffe03f */
        /* <DEDUP_REMOVED lines=99> */
[----:B------:R-:W-:Y:S01]  /*2310*/  UMOV UR6, 0x8 ;  /* 0x0000000800067882 */ /* 0x000fe20000000000 */
        /* <DEDUP_REMOVED lines=23> */
[----:B------:R-:W-:Y:S04]  /*2490*/  QGMMA.64x16x32.F32.E4M3.E4M3 R64, gdesc[UR16], R64 ;  /* 0x00200000104079f3 */ /* 0x000fe80008700840 */
[----:B------:R-:W-:Y:S04]  /*24a0*/  QGMMA.64x16x32.F32.E4M3.E4M3 R48, gdesc[UR20], R48 ;  /* 0x00200000143079f3 */ /* 0x000fe80008700830 */
[----:B------:R-:W-:Y:S01]  /*24b0*/  QGMMA.64x16x32.F32.E4M3.E4M3 R32, gdesc[UR12], R32 ;  /* 0x002000000c2079f3 */ /* 0x000fe20008700820 */
[----:B------:R-:W-:Y:S01]  /*24c0*/  UMOV UR12, UR7 ;  /* 0x00000007000c7c82 */ /* 0x000fe20008000000 */
[----:B------:R-:W-:Y:S01]  /*24d0*/  ULDC UR7, c[0x0][0x50c] ;  /* 0x0001430000077ab9 */ /* 0x000fe20000000800 */
[----:B------:R-:W-:Y:S01]  /*24e0*/  UMOV UR13, 0x40000040 ;  /* 0x40000040000d7882 */ /* 0x000fe20000000000 */
[----:B------:R-:W-:Y:S01]  /*24f0*/  UISETP.NE.AND UP0, UPT, UR7, 0x8, UPT ;  /* 0x000000080700788c */ /* 0x000fe2000bf05270 */
[----:B------:R-:W-:Y:S01]  /*2500*/  QGMMA.64x16x32.F32.E4M3.E4M3 R24, gdesc[UR12], R24 ;  /* 0x002000000c1879f3 */ /* 0x000fe20008700818 */
[----:B------:R-:W-:Y:S01]  /*2510*/  UMOV UR20, UR12 ;  /* 0x0000000c00147c82 */ /* 0x000fe20008000000 */
[----:B------:R-:W-:Y:S01]  /*2520*/  UMOV UR21, UR13 ;  /* 0x0000000d00157c82 */ /* 0x000fe20008000000 */
[----:B------:R-:W-:Y:S01]  /*2530*/  USEL UR7, URZ, 0x1, UP0 ;  /* 0x000000013f077887 */ /* 0x000fe20008000000 */
[----:B------:R-:W-:Y:S01]  /*2540*/  QGMMA.64x16x32.F32.E4M3.E4M3 R40, gdesc[UR20], R40 ;  /* 0x00200000142879f3 */ /* 0x000fe20008700828 */
[----:B------:R-:W-:Y:S01]  /*2550*/  UMOV UR14, UR18 ;  /* 0x00000012000e7c82 */ /* 0x000fe20008000000 */
[----:B------:R-:W-:-:S02]  /*2560*/  UMOV UR15, UR19 ;  /* 0x00000013000f7c82 */ /* 0x000fc40008000000 */
[----:B------:R-:W-:Y:S01]  /*2570*/  QGMMA.64x16x32.F32.E4M3.E4M3 R56, gdesc[UR12], R56, gsb0 ;  /* 0x002000000c3879f3 */ /* 0x000fe20008000838 */
[----:B------:R-:W-:-:S13]  /*2580*/  ISETP.NE.AND P0, PT, RZ, UR7, PT ;  /* 0x00000007ff007c0c */ /* 0x000fda000bf05270 */
[----:B------:R-:W-:Y:S05]  /*2590*/  @!P0 BRA `(.L_x_22) ;  /* 0x0000000000c88947 */ /* 0x000fea0003800000 */
[----:B------:R-:W-:Y:S02]  /*25a0*/  WARPGROUP.DEPBAR.LE gsb0, 0x0 ;  /* 0x00008000000079c5 */ /* 0x000fe40000010000 */
[----:B------:R-:W-:-:S01]  /*25b0*/  FADD R113, RZ, R64 ;  /* 0x00000040ff717221 */ /* 0x000fc20000000000 */
[----:B------:R-:W-:Y:S01]  /*25c0*/  FADD R112, RZ, R65 ;  /* 0x00000041ff707221 */ /* 0x000fe20000000000 */
        /* <DEDUP_REMOVED lines=46> */
[----:B------:R-:W-:-:S06]  /*28b0*/  UMOV UR6, URZ ;  /* 0x0000003f00067c82 */ /* 0x000fcc0008000000 */
.L_x_22:
[----:B------:R-:W-:-:S04]  /*28c0*/  UIADD3 UR12, UR5, 0x1, URZ ;  /* 0x00000001050c7890 */ /* 0x000fc8000fffe03f */
[----:B------:R-:W-:-:S04]  /*28d0*/  UISETP.NE.AND UP0, UPT, UR12, 0x3, UPT ;  /* 0x000000030c00788c */ /* 0x000fc8000bf05270 */
[----:B------:R-:W-:Y:S02]  /*28e0*/  USEL UR8, URZ, 0x1, UP0 ;  /* 0x000000013f087887 */ /* 0x000fe40008000000 */
[----:B------:R-:W-:Y:S02]  /*28f0*/  USEL UR12, UR12, URZ, UP0 ;  /* 0x0000003f0c0c7287 */ /* 0x000fe40008000000 */
[----:B------:R-:W-:-:S06]  /*2900*/  ULOP3.LUT UR8, UR4, UR8, URZ, 0x3c, !UPT ;  /* 0x0000000804087292 */ /* 0x000fcc000f8e3c3f */
[----:B------:R-:W-:Y:S01]  /*2910*/  IMAD.U32 R16, RZ, RZ, UR8 ;  /* 0x00000008ff107e24 */ /* 0x000fe2000f8e00ff */
[----:B------:R-:W-:-:S06]  /*2920*/  UMOV UR8, 0x1 ;  /* 0x0000000100087882 */ /* 0x000fcc0000000000 */
.L_x_17:
[----:B------:R-:W-:-:S04]  /*2930*/  UISETP.LT.AND UP0, UPT, UR9, 0x1, UPT ;  /* 0x000000010900788c */ /* 0x000fc8000bf01270 */
[----:B------:R-:W-:-:S04]  /*2940*/  USEL UR13, UR9, 0x1, UP0 ;  /* 0x00000001090d7887 */ /* 0x000fc80008000000 */
[----:B------:R-:W-:-:S04]  /*2950*/  UIADD3 UR13, UR9, -UR13, URZ ;  /* 0x8000000d090d7290 */ /* 0x000fc8000fffe03f */
[----:B------:R-:W-:-:S06]  /*2960*/  UISETP.GE.AND UP0, UPT, UR13, 0x1, UPT ;  /* 0x000000010d00788c */ /* 0x000fcc000bf06270 */
[----:B------:R-:W-:-:S13]  /*2970*/  PLOP3.LUT P0, PT, PT, PT, UP0, 0x80, 0x0 ;  /* 0x000000000000781c */ /* 0x000fda0003f0f008 */
[----:B------:R-:W-:Y:S05]  /*2980*/  @!P0 BRA `(.L_x_23) ;  /* 0x0000001000c88947 */ /* 0x000fea0003800000 */
[----:B-1----:R-:W-:Y:S02]  /*2990*/  IMAD.U32 R13, RZ, RZ, UR5 ;  /* 0x00000005ff0d7e24 */ /* 0x002fe4000f8e00ff */
[----:B0-----:R-:W-:Y:S01]  /*29a0*/  IMAD.U32 R10, RZ, RZ, UR13 ;  /* 0x0000000dff0a7e24 */ /* 0x001fe2000f8e00ff */
[----:B------:R-:W-:-:S06]  /*29b0*/  ULDC UR13, c[0x0][0x50c] ;  /* 0x00014300000d7ab9 */ /* 0x000fcc0000000800 */
.L_x_31:
[----:B------:R-:W-:-:S13]  /*29c0*/  ISETP.NE.AND P1, PT, R114, 0x3, PT ;  /* 0x000000037200780c */ /* 0x000fda0003f25270 */
[----:B------:R-:W-:Y:S05]  /*29d0*/  @!P1 BRA `(.L_x_24) ;  /* 0x0000000000049947 */ /* 0x000fea0003800000 */
[----:B------:R-:W-:Y:S01]  /*29e0*/  BPT.TRAP 0x1 ;  /* 0x000000040000795c */ /* 0x000fe20000300000 */
.L_x_24:
[----:B------:R-:W0:Y:S01]  /*29f0*/  S2UR UR14, SR_CgaCtaId ;  /* 0x00000000000e79c3 */ /* 0x000e220000008800 */
[----:B------:R-:W-:Y:S01]  /*2a00*/  UMOV UR10, 0x400 ;  /* 0x00000400000a7882 */ /* 0x000fe20000000000 */
[----:B------:R-:W-:Y:S01]  /*2a10*/  SHF.L.U32 R14, R16, 0x1f, RZ ;  /* 0x0000001f100e7819 */ /* 0x000fe200000006ff */
[----:B0-----:R-:W-:-:S04]  /*2a20*/  ULEA UR10, UR14, UR10, 0x18 ;  /* 0x0000000a0e0a7291 */ /* 0x001fc8000f8ec03f */
[----:B------:R-:W-:-:S09]  /*2a30*/  ULEA UR14, UR12, UR10, 0x3 ;  /* 0x0000000a0c0e7291 */ /* 0x000fd2000f8e183f */
[----:B------:R0:W1:Y:S01]  /*2a40*/  SYNCS.PHASECHK.TRANS64.TRYWAIT P0, [UR14], R14 ;  /* 0x0000000eff0075a7 */ /* 0x000062000800014e */
[----:B------:R-:W-:Y:S05]  /*2a50*/  @!P1 BRA `(.L_x_25) ;  /* 0x0000000000049947 */ /* 0x000fea0003800000 */
[----:B------:R-:W-:Y:S01]  /*2a60*/  BPT.TRAP 0x1 ;  /* 0x000000040000795c */ /* 0x000fe20000300000 */
.L_x_25:
[----:B-1----:R-:W-:Y:S05]  /*2a70*/  @P0 BRA `(.L_x_26) ;  /* 0x0000000000080947 */ /* 0x002fea0003800000 */
[----:B------:R-:W1:Y:S02]  /*2a80*/  SYNCS.PHASECHK.TRANS64.TRYWAIT P0, [UR14], R14 ;  /* 0x0000000eff0075a7 */ /* 0x000e64000800014e */
[----:B-1----:R-:W-:Y:S05]  /*2a90*/  @!P0 BRA `(.L_x_27) ;  /* 0x0000006c00548947 */ /* 0x002fea0003800000 */
.L_x_26:
[----:B------:R-:W-:Y:S01]  /*2aa0*/  UIADD3 UR14, UR10, 0x24100, URZ ;  /* 0x000241000a0e7890 */ /* 0x000fe2000fffe03f */
[----:B------:R-:W-:Y:S01]  /*2ab0*/  WARPGROUP.ARRIVE ;  /* 0x00000000000079c5 */ /* 0x000fe20000000000 */
[----:B------:R-:W-:Y:S02]  /*2ac0*/  UISETP.NE.AND UP0, UPT, UR7, URZ, UPT ;  /* 0x0000003f0700728c */ /* 0x000fe4000bf05270 */
[----:B------:R-:W-:Y:S02]  /*2ad0*/  USHF.R.U32.HI UR14, URZ, 0x4, UR14 ;  /* 0x000000043f0e7899 */ /* 0x000fe4000801160e */
[----:B------:R-:W-:Y:S02]  /*2ae0*/  USEL UR8, UR8, URZ, !UP0 ;  /* 0x0000003f08087287 */ /* 0x000fe4000c000000 */
[----:B------:R-:W-:Y:S02]  /*2af0*/  ULOP3.LUT UR14, UR14, 0x3fff, URZ, 0xc0, !UPT ;  /* 0x00003fff0e0e7892 */ /* 0x000fe4000f8ec03f */
[----:B------:R-:W-:-:S02]  /*2b00*/  ULOP3.LUT UR7, UR11, 0x10000, URZ, 0xfc, !UPT ;  /* 0x000100000b077892 */ /* 0x000fc4000f8efc3f */
[----:B------:R-:W-:Y:S02]  /*2b10*/  ULOP3.LUT UR14, UR14, 0x10000, URZ, 0xfc, !UPT ;  /* 0x000100000e0e7892 */ /* 0x000fe4000f8efc3f */
[----:B------:R-:W-:Y:S02]  /*2b20*/  UISETP.NE.U32.AND UP0, UPT, UR8, URZ, UPT ;  /* 0x0000003f0800728c */ /* 0x000fe4000bf05070 */
[----:B------:R-:W-:Y:S02]  /*2b30*/  UIMAD UR14, UR12, 0x300, UR14 ;  /* 0x000003000c0e78a4 */ /* 0x000fe4000f8e020e */
[----:B------:R-:W-:Y:S02]  /*2b40*/  UIMAD UR8, UR12, 0xc00, UR7 ;  /* 0x00000c000c0878a4 */ /* 0x000fe4000f8e0207 */
[----:B------:R-:W-:Y:S02]  /*2b50*/  UIADD3 UR22, UR14, 0x80, URZ ;  /* 0x000000800e167890 */ /* 0x000fe4000fffe03f */
[----:B------:R-:W-:-:S02]  /*2b60*/  UIADD3 UR30, UR14, 0x100, URZ ;  /* 0x000001000e1e7890 */ /* 0x000fc4000fffe03f */
[----:B------:R-:W-:Y:S02]  /*2b70*/  UIADD3 UR7, UR8, 0x400, URZ ;  /* 0x0000040008077890 */ /* 0x000fe4000fffe03f */
[----:B------:R-:W-:Y:S01]  /*2b80*/  UMOV UR16, UR8 ;  /* 0x0000000800107c82 */ /* 0x000fe20008000000 */
[----:B------:R-:W-:Y:S01]  /*2b90*/  UMOV UR17, 0x40000040 ;  /* 0x4000004000117882 */ /* 0x000fe20000000000 */
[----:B------:R-:W-:Y:S01]  /*2ba0*/  UMOV UR18, UR14 ;  /* 0x0000000e00127c82 */ /* 0x000fe20008000000 */
[----:B------:R-:W-:Y:S01]  /*2bb0*/  UMOV UR19, 0x40000040 ;  /* 0x4000004000137882 */ /* 0x000fe20000000000 */
[----:B------:R-:W-:Y:S01]  /*2bc0*/  UMOV UR20, UR16 ;  /* 0x0000001000147c82 */ /* 0x000fe20008000000 */
[----:B------:R-:W-:Y:S01]  /*2bd0*/  UMOV UR21, UR17 ;  /* 0x0000001100157c82 */ /* 0x000fe20008000000 */
[----:B------:R-:W-:Y:S01]  /*2be0*/  UMOV UR23, 0x40000040 ;  /* 0x4000004000177882 */ /* 0x000fe20000000000 */
[----:B------:R-:W-:Y:S01]  /*2bf0*/  QGMMA.64x16x32.F32.E4M3.E4M3 R64, gdesc[UR16], R64, UP0 ;  /* 0x00200000104079f3 */ /* 0x000fe2000bf00840 */
[----:B------:R-:W-:Y:S01]  /*2c00*/  UMOV UR28, UR16 ;  /* 0x00000010001c7c82 */ /* 0x000fe20008000000 */
[----:B------:R-:W-:Y:S01]  /*2c10*/  UMOV UR29, UR17 ;  /* 0x00000011001d7c82 */ /* 0x000fe20008000000 */
[----:B------:R-:W-:Y:S01]  /*2c20*/  UMOV UR31, 0x40000040 ;  /* 0x40000040001f7882 */ /* 0x000fe20000000000 */
[----:B------:R-:W-:Y:S01]  /*2c30*/  QGMMA.64x16x32.F32.E4M3.E4M3 R48, gdesc[UR20], R48, UP0 ;  /* 0x00200000143079f3 */ /* 0x000fe2000bf00830 */
[----:B------:R-:W-:Y:S01]  /*2c40*/  UIADD3 UR16, UR8, 0x2, URZ ;  /* 0x0000000208107890 */ /* 0x000fe2000fffe03f */
[----:B------:R-:W-:-:S02]  /*2c50*/  UMOV UR17, 0x40000040 ;  /* 0x4000004000117882 */ /* 0x000fc40000000000 */
[----:B------:R-:W-:Y:S01]  /*2c60*/  QGMMA.64x16x32.F32.E4M3.E4M3 R32, gdesc[UR28], R32, UP0 ;  /* 0x002000001c2079f3 */ /* 0x000fe2000bf00820 */
[----:B------:R-:W-:Y:S01]  /*2c70*/  UMOV UR28, UR7 ;  /* 0x00000007001c7c82 */ /* 0x000fe20008000000 */
[----:B------:R-:W-:Y:S01]  /*2c80*/  UMOV UR29, 0x40000040 ;  /* 0x40000040001d7882 */ /* 0x000fe20000000000 */
[----:B------:R-:W-:Y:S01]  /*2c90*/  UMOV UR20, UR28 ;  /* 0x0000001c00147c82 */ /* 0x000fe20008000000 */
[----:B------:R-:W-:Y:S01]  /*2ca0*/  QGMMA.64x16x32.F32.E4M3.E4M3 R24, gdesc[UR28], R24, UP0 ;  /* 0x002000001c1879f3 */ /* 0x000fe2000bf00818 */
[----:B------:R-:W-:Y:S01]  /*2cb0*/  UMOV UR21, UR29 ;  /* 0x0000001d00157c82 */ /* 0x000fe20008000000 */
[----:B------:R-:W-:Y:S01]  /*2cc0*/  UMOV UR30, UR18 ;  /* 0x00000012001e7c82 */ /* 0x000fe20008000000 */
[----:B------:R-:W-:Y:S01]  /*2cd0*/  UMOV UR31, UR19 ;  /* 0x00000013001f7c82 */ /* 0x000fe20008000000 */
[----:B------:R-:W-:Y:S01]  /*2ce0*/  QGMMA.64x16x32.F32.E4M3.E4M3 R40, gdesc[UR20], R40, UP0 ;  /* 0x00200000142879f3 */ /* 0x000fe2000bf00828 */
[----:B------:R-:W-:Y:S02]  /*2cf0*/  UIADD3 UR18, UR14, 0x2, URZ ;  /* 0x000000020e127890 */ /* 0x000fe4000fffe03f */
[----:B------:R-:W-:Y:S01]  /*2d00*/  UIADD3 UR22, UR14, 0x82, URZ ;  /* 0x000000820e167890 */ /* 0x000fe2000fffe03f */
[----:B------:R-:W-:Y:S01]  /*2d10*/  QGMMA.64x16x32.F32.E4M3.E4M3 R56, gdesc[UR28], R56, UP0 ;  /* 0x002000001c3879f3 */ /* 0x000fe2000bf00838 */
[----:B------:R-:W-:-:S02]  /*2d20*/  UIADD3 UR30, UR14, 0x102, URZ ;  /* 0x000001020e1e7890 */ /* 0x000fc4000fffe03f */
[----:B------:R-:W-:Y:S01]  /*2d30*/  UIADD3 UR7, UR8, 0x402, URZ ;  /* 0x0000040208077890 */ /* 0x000fe2000fffe03f */
[----:B------:R-:W-:Y:S01]  /*2d40*/  UMOV UR19, 0x40000040 ;  /* 0x4000004000137882 */ /* 0x000fe20000000000 */
[----:B------:R-:W-:Y:S01]  /*2d50*/  UMOV UR20, UR16 ;  /* 0x0000001000147c82 */ /* 0x000fe20008000000 */
[----:B------:R-:W-:Y:S01]  /*2d60*/  UMOV UR21, UR17 ;  /* 0x0000001100157c82 */ /* 0x000fe20008000000 */
[----:B------:R-:W-:Y:S01]  /*2d70*/  UMOV UR23, 0x40000040 ;  /* 0x4000004000177882 */ /* 0x000fe20000000000 */
[----:B------:R-:W-:Y:S01]  /*2d80*/  UMOV UR28, UR16 ;  /* 0x00000010001c7c82 */ /* 0x000fe20008000000 */
[----:B------:R-:W-:Y:S01]  /*2d90*/  UMOV UR29, UR17 ;  /* 0x00000011001d7c82 */ /* 0x000fe20008000000 */
[----:B------:R-:W-:Y:S01]  /*2da0*/  UMOV UR31, 0x40000040 ;  /* 0x40000040001f7882 */ /* 0x000fe20000000000 */
[----:B------:R-:W-:-:S04]  /*2db0*/  UIADD3 UR6, UR6, 0x8, URZ ;  /* 0x0000000806067890 */ /* 0x000fc8000fffe03f */
[----:B------:R-:W-:Y:S01]  /*2dc0*/  UISETP.NE.AND UP0, UPT, UR6, UR13, UPT ;  /* 0x0000000d0600728c */ /* 0x000fe2000bf05270 */
[----:B------:R-:W-:Y:S04]  /*2dd0*/  QGMMA.64x16x32.F32.E4M3.E4M3 R64, gdesc[UR16], R64 ;  /* 0x00200000104079f3 */ /* 0x000fe80008700840 */
[----:B------:R-:W-:Y:S04]  /*2de0*/  QGMMA.64x16x32.F32.E4M3.E4M3 R48, gdesc[UR20], R48 ;  /* 0x00200000143079f3 */ /* 0x000fe80008700830 */
[----:B------:R-:W-:Y:S01]  /*2df0*/  QGMMA.64x16x32.F32.E4M3.E4M3 R32, gdesc[UR28], R32 ;  /* 0x002000001c2079f3 */ /* 0x000fe20008700820 */
[----:B------:R-:W-:Y:S01]  /*2e00*/  UMOV UR28, UR7 ;  /* 0x00000007001c7c82 */ /* 0x000fe20008000000 */
[----:B------:R-:W-:Y:S01]  /*2e10*/  UMOV UR29, 0x40000040 ;  /* 0x40000040001d7882 */ /* 0x000fe20000000000 */
[----:B------:R-:W-:Y:S01]  /*2e20*/  UMOV UR20, UR28 ;  /* 0x0000001c00147c82 */ /* 0x000fe20008000000 */
[----:B------:R-:W-:Y:S01]  /*2e30*/  UMOV UR21, UR29 ;  /* 0x0000001d00157c82 */ /* 0x000fe20008000000 */
[----:B------:R-:W-:Y:S01]  /*2e40*/  QGMMA.64x16x32.F32.E4M3.E4M3 R24, gdesc[UR28], R24 ;  /* 0x002000001c1879f3 */ /* 0x000fe20008700818 */
[----:B------:R-:W-:Y:S01]  /*2e50*/  UMOV UR16, UR28 ;  /* 0x0000001c00107c82 */ /* 0x000fe20008000000 */
[----:B------:R-:W-:Y:S01]  /*2e60*/  UMOV UR17, UR29 ;  /* 0x0000001d00117c82 */ /* 0x000fe20008000000 */
[----:B------:R-:W-:Y:S01]  /*2e70*/  UIADD3 UR30, UR14, 0x104, URZ ;  /* 0x000001040e1e7890 */ /* 0x000fe2000fffe03f */
        /* <DEDUP_REMOVED lines=126> */
[----:B------:R-:W-:Y:S01]  /*3660*/  UIADD3 UR22, UR14, 0x206, URZ ;  /* 0x000002060e167890 */ /* 0x000fe2000fffe03f */
[----:B------:R-:W-:-:S02]  /*3670*/  UMOV UR23, 0x40000040 ;  /* 0x4000004000177882 */ /* 0x000fc40000000000 */
[----:B------:R-:W-:Y:S01]  /*3680*/  QGMMA.64x16x32.F32.E4M3.E4M3 R56, gdesc[UR16], R56 ;  /* 0x00200000103879f3 */ /* 0x000fe20008700838 */
[----:B------:R-:W-:Y:S02]  /*3690*/  UIADD3 UR16, UR8, 0x606, URZ ;  /* 0x0000060608107890 */ /* 0x000fe4000fffe03f */
[----:B------:R-:W-:Y:S02]  /*36a0*/  UIADD3 UR18, UR14, 0x186, URZ ;  /* 0x000001860e127890 */ /* 0x000fe4000fffe03f */
[----:B------:R-:W-:Y:S01]  /*36b0*/  UIADD3 UR8, UR8, 0xa06, URZ ;  /* 0x00000a0608087890 */ /* 0x000fe2000fffe03f */
[----:B------:R-:W-:Y:S01]  /*36c0*/  UMOV UR17, 0x40000040 ;  /* 0x4000004000117882 */ /* 0x000fe20000000000 */
[----:B------:R-:W-:Y:S01]  /*36d0*/  UMOV UR19, 0x40000040 ;  /* 0x4000004000137882 */ /* 0x000fe20000000000 */
[----:B------:R-:W-:Y:S01]  /*36e0*/  UMOV UR20, UR16 ;  /* 0x0000001000147c82 */ /* 0x000fe20008000000 */
[----:B------:R-:W-:Y:S01]  /*36f0*/  UMOV UR21, UR17 ;  /* 0x0000001100157c82 */ /* 0x000fe20008000000 */
[----:B------:R-:W-:Y:S01]  /*3700*/  UMOV UR28, UR16 ;  /* 0x00000010001c7c82 */ /* 0x000fe20008000000 */
[----:B------:R-:W-:Y:S01]  /*3710*/  UMOV UR29, UR17 ;  /* 0x00000011001d7c82 */ /* 0x000fe20008000000 */
[----:B------:R-:W-:Y:S01]  /*3720*/  UMOV UR31, 0x40000040 ;  /* 0x40000040001f7882 */ /* 0x000fe20000000000 */
[----:B------:R-:W-:-:S06]  /*3730*/  USEL UR7, URZ, 0x1, UP0 ;  /* 0x000000013f077887 */ /* 0x000fcc0008000000 */
[----:B------:R-:W-:Y:S01]  /*3740*/  ISETP.NE.AND P0, PT, RZ, UR7, PT ;  /* 0x00000007ff007c0c */ /* 0x000fe2000bf05270 */
        /* <DEDUP_REMOVED lines=9> */
[----:B------:R-:W-:-:S02]  /*37e0*/  UMOV UR17, UR29 ;  /* 0x0000001d00117c82 */ /* 0x000fc40008000000 */
[----:B------:R-:W-:Y:S04]  /*37f0*/  QGMMA.64x16x32.F32.E4M3.E4M3 R40, gdesc[UR20], R40 ;  /* 0x00200000142879f3 */ /* 0x000fe80008700828 */
[----:B------:R-:W-:Y:S03]  /*3800*/  QGMMA.64x16x32.F32.E4M3.E4M3 R56, gdesc[UR16], R56, gsb0 ;  /* 0x00200000103879f3 */ /* 0x000fe60008000838 */
[----:B------:R-:W-:Y:S02]  /*3810*/  WARPGROUP.DEPBAR.LE gsb0, 0x1 ;  /* 0x00008000000079c5 */ /* 0x000fe40000010100 */
[----:B------:R-:W-:Y:S05]  /*3820*/  @!P0 BRA `(.L_x_28) ;  /* 0x0000000000c88947 */ /* 0x000fea0003800000 */
[----:B------:R-:W-:Y:S02]  /*3830*/  WARPGROUP.DEPBAR.LE gsb0, 0x0 ;  /* 0x00008000000079c5 */ /* 0x000fe40000010000 */
[----:B------:R-:W-:-:S01]  /*3840*/  FADD R113, R64, R113 ;  /* 0x0000007140717221 */ /* 0x000fc20000000000 */
[----:B------:R-:W-:Y:S01]  /*3850*/  FADD R112, R65, R112 ;  /* 0x0000007041707221 */ /* 0x000fe20000000000 */
        /* <DEDUP_REMOVED lines=46> */
[----:B------:R-:W-:-:S06]  /*3b40*/  UMOV UR6, URZ ;  /* 0x0000003f00067c82 */ /* 0x000fcc0008000000 */
.L_x_28:
[----:B------:R-:W-:Y:S05]  /*3b50*/  @!P1 BRA `(.L_x_29) ;  /* 0x0000000000049947 */ /* 0x000fea0003800000 */
[----:B------:R-:W-:Y:S01]  /*3b60*/  BPT.TRAP 0x1 ;  /* 0x000000040000795c */ /* 0x000fe20000300000 */
.L_x_29:
[----:B------:R-:W-:-:S13]  /*3b70*/  ISETP.NE.AND P0, PT, R6, RZ, PT ;  /* 0x000000ff0600720c */ /* 0x000fda0003f05270 */
[----:B01----:R-:W-:-:S05]  /*3b80*/  @P0 LEA R14, R13, UR10, 0x3 ;  /* 0x0000000a0d0e0c11 */ /* 0x003fca000f8e18ff */
[----:B------:R-:W-:-:S05]  /*3b90*/  @P0 VIADD R14, R14, 0x18 ;  /* 0x000000180e0e0836 */ /* 0x000fca0000000000 */
[----:B------:R-:W-:-:S04]  /*3ba0*/  @P0 PRMT R14, R5, 0x654, R14 ;  /* 0x00000654050e0816 */ /* 0x000fc8000000000e */
[----:B------:R0:W-:Y:S01]  /*3bb0*/  @P0 SYNCS.ARRIVE.TRANS64.RED.A1T0 RZ, [R14+URZ], RZ ;  /* 0x000000ff0eff09a7 */ /* 0x0001e2000810043f */
[----:B------:R-:W-:-:S13]  /*3bc0*/  ISETP.GT.U32.AND P0, PT, R4, 0x1, PT ;  /* 0x000000010400780c */ /* 0x000fda0003f04070 */
[----:B0-----:R-:W-:Y:S05]  /*3bd0*/  @P0 BRA `(.L_x_30) ;  /* 0x0000000000040947 */ /* 0x001fea0003800000 */
[----:B------:R-:W-:Y:S01]  /*3be0*/  BPT.TRAP 0x1 ;  /* 0x000000040000795c */ /* 0x000fe20000300000 */
.L_x_30:
[----:B------:R-:W-:Y:S01]  /*3bf0*/  UIADD3 UR12, UR12, 0x1, URZ ;  /* 0x000000010c0c7890 */ /* 0x000fe2000fffe03f */
[C---:B------:R-:W-:Y:S01]  /*3c00*/  ISETP.GT.AND P1, PT, R10.reuse, 0x1, PT ;  /* 0x000000010a00780c */ /* 0x040fe20003f24270 */
[----:B------:R-:W-:Y:S02]  /*3c10*/  VIADD R13, R13, 0x1 ;  /* 0x000000010d0d7836 */ /* 0x000fe40000000000 */
[----:B------:R-:W-:Y:S01]  /*3c20*/  UISETP.NE.AND UP0, UPT, UR12, 0x3, UPT ;  /* 0x000000030c00788c */ /* 0x000fe2000bf05270 */
[----:B------:R-:W-:Y:S02]  /*3c30*/  VIADD R10, R10, 0xffffffff ;  /* 0xffffffff0a0a7836 */ /* 0x000fe40000000000 */
[C---:B------:R-:W-:Y:S01]  /*3c40*/  ISETP.NE.AND P0, PT, R13.reuse, 0x3, PT ;  /* 0x000000030d00780c */ /* 0x040fe20003f05270 */
[----:B------:R-:W-:Y:S02]  /*3c50*/  USEL UR8, URZ, 0x1, UP0 ;  /* 0x000000013f087887 */ /* 0x000fe40008000000 */
[----:B------:R-:W-:Y:S01]  /*3c60*/  USEL UR12, UR12, URZ, UP0 ;  /* 0x0000003f0c0c7287 */ /* 0x000fe20008000000 */
[----:B------:R-:W-:-:S03]  /*3c70*/  SEL R13, R13, RZ, P0 ;  /* 0x000000ff0d0d7207 */ /* 0x000fc60000000000 */
[----:B------:R-:W-:Y:S01]  /*3c80*/  LOP3.LUT R16, R16, UR8, RZ, 0x3c, !PT ;  /* 0x0000000810107c12 */ /* 0x000fe2000f8e3cff */
[----:B------:R-:W-:Y:S01]  /*3c90*/  UMOV UR8, 0x1 ;  /* 0x0000000100087882 */ /* 0x000fe20000000000 */
[----:B------:R-:W-:Y:S06]  /*3ca0*/  @P1 BRA `(.L_x_31) ;  /* 0xffffffec00441947 */ /* 0x000fec000383ffff */
.L_x_23:
[----:B------:R-:W-:Y:S01]  /*3cb0*/  UISETP.NE.AND UP0, UPT, UR6, URZ, UPT ;  /* 0x0000003f0600728c */ /* 0x000fe2000bf05270 */
[----:B01----:R-:W0:Y:S03]  /*3cc0*/  LDC R10, c[0x0][0x28c] ;  /* 0x0000a300ff0a7b82 */ /* 0x003e260000000800 */
[----:B------:R-:W-:-:S06]  /*3cd0*/  USEL UR6, URZ, 0x1, !UP0 ;  /* 0x000000013f067887 */ /* 0x000fcc000c000000 */
[----:B------:R-:W-:Y:S02]  /*3ce0*/  ISETP.NE.AND P0, PT, RZ, UR6, PT ;  /* 0x00000006ff007c0c */ /* 0x000fe4000bf05270 */
[----:B0-----:R-:W-:-:S11]  /*3cf0*/  ISETP.GE.AND P1, PT, R10, 0x1, PT ;  /* 0x000000010a00780c */ /* 0x001fd60003f26270 */
[----:B------:R-:W-:Y:S05]  /*3d00*/  @!P0 BRA `(.L_x_32) ;  /* 0x0000000000c48947 */ /* 0x000fea0003800000 */
[----:B------:R-:W-:Y:S02]  /*3d10*/  WARPGROUP.DEPBAR.LE gsb0, 0x0 ;  /* 0x00008000000079c5 */ /* 0x000fe40000010000 */
[----:B------:R-:W-:Y:S01]  /*3d20*/  FADD R113, R64, R113 ;  /* 0x0000007140717221 */ /* 0x000fe20000000000 */
        /* <DEDUP_REMOVED lines=46> */
[----:B------:R-:W-:-:S07]  /*4010*/  FADD R18, R18, R31 ;  /* 0x0000001f12127221 */ /* 0x000fce0000000000 */
.L_x_32:
[----:B------:R-:W-:Y:S02]  /*4020*/  WARPGROUP.DEPBAR.LE gsb0, 0x0 ;  /* 0x00008000000079c5 */ /* 0x000fe40000010000 */
[----:B------:R-:W-:Y:S05]  /*4030*/  @!P1 BRA `(.L_x_33) ;  /* 0x0000000000549947 */ /* 0x000fea0003800000 */
[----:B------:R-:W-:-:S13]  /*4040*/  ISETP.NE.AND P0, PT, R114, 0x3, PT ;  /* 0x000000037200780c */ /* 0x000fda0003f05270 */
[----:B------:R-:W-:Y:S05]  /*4050*/  @!P0 BRA `(.L_x_34) ;  /* 0x0000000000048947 */ /* 0x000fea0003800000 */
[----:B------:R-:W-:Y:S01]  /*4060*/  BPT.TRAP 0x1 ;  /* 0x000000040000795c */ /* 0x000fe20000300000 */
.L_x_34:
[----:B------:R-:W-:Y:S01]  /*4070*/  ISETP.NE.AND P0, PT, R6, RZ, PT ;  /* 0x000000ff0600720c */ /* 0x000fe20003f05270 */
[----:B------:R-:W-:Y:S01]  /*4080*/  BSSY B0, `(.L_x_35) ;  /* 0x000000e000007945 */ /* 0x000fe20003800000 */
[----:B------:R-:W-:-:S11]  /*4090*/  ISETP.GT.U32.AND P1, PT, R4, 0x1, PT ;  /* 0x000000010400780c */ /* 0x000fd60003f24070 */
[----:B------:R-:W-:Y:S05]  /*40a0*/  @!P0 BRA `(.L_x_36) ;  /* 0x00000000002c8947 */ /* 0x000fea0003800000 */
[----:B------:R-:W-:-:S04]  /*40b0*/  UISETP.LT.AND UP0, UPT, UR9, 0x1, UPT ;  /* 0x000000010900788c */ /* 0x000fc8000bf01270 */
[----:B------:R-:W-:-:S04]  /*40c0*/  USEL UR8, UR9, 0x1, UP0 ;  /* 0x0000000109087887 */ /* 0x000fc80008000000 */
[----:B------:R-:W-:-:S04]  /*40d0*/  UIADD3 UR8, UR5, UR9, -UR8 ;  /* 0x0000000905087290 */ /* 0x000fc8000fffe808 */
[----:B------:R-:W-:-:S04]  /*40e0*/  UIMAD.WIDE.U32 UR6, UR8, -0x55555555, URZ ;  /* 0xaaaaaaab080678a5 */ /* 0x000fc8000f8e003f */
[----:B------:R-:W-:-:S04]  /*40f0*/  USHF.R.U32.HI UR6, URZ, 0x1, UR7 ;  /* 0x000000013f067899 */ /* 0x000fc80008011607 */
[----:B------:R-:W-:-:S04]  /*4100*/  UIMAD UR8, UR6, -0x3, UR8 ;  /* 0xfffffffd060878a4 */ /* 0x000fc8000f8e0208 */
[----:B------:R-:W-:-:S04]  /*4110*/  ULEA UR8, UR8, UR10, 0x3 ;  /* 0x0000000a08087291 */ /* 0x000fc8000f8e183f */
[----:B------:R-:W-:-:S06]  /*4120*/  UIADD3 UR8, UR8, 0x18, URZ ;  /* 0x0000001808087890 */ /* 0x000fcc000fffe03f */
[----:B------:R-:W-:-:S05]  /*4130*/  IMAD.U32 R10, RZ, RZ, UR8 ;  /* 0x00000008ff0a7e24 */ /* 0x000fca000f8e00ff */
[----:B------:R-:W-:-:S04]  /*4140*/  PRMT R10, R5, 0x654, R10 ;  /* 0x00000654050a7816 */ /* 0x000fc8000000000a */
[----:B------:R0:W-:Y:S03]  /*4150*/  SYNCS.ARRIVE.TRANS64.RED.A1T0 RZ, [R10+URZ], RZ ;  /* 0x000000ff0aff79a7 */ /* 0x0001e6000810043f */
.L_x_36:
[----:B------:R-:W-:Y:S05]  /*4160*/  BSYNC B0 ;  /* 0x0000000000007941 */ /* 0x000fea0003800000 */
.L_x_35:
[----:B------:R-:W-:Y:S05]  /*4170*/  @P1 BRA `(.L_x_33) ;  /* 0x0000000000041947 */ /* 0x000fea0003800000 */
[----:B------:R-:W-:Y:S01]  /*4180*/  BPT.TRAP 0x1 ;  /* 0x000000040000795c */ /* 0x000fe20000300000 */
.L_x_33:
[----:B------:R-:W1:Y:S01]  /*4190*/  LDC R16, c[0x0][0x288] ;  /* 0x0000a200ff107b82 */ /* 0x000e620000000800 */
[--C-:B0-----:R-:W-:Y:S01]  /*41a0*/  SHF.R.U32.HI R10, RZ, 0x2, R0.reuse ;  /* 0x00000002ff0a7819 */ /* 0x101fe20000011600 */
[----:B------:R-:W-:Y:S01]  /*41b0*/  IMAD R33, R12, 0x30, RZ ;  /* 0x000000300c217824 */ /* 0x000fe200078e02ff */
[----:B------:R-:W-:Y:S01]  /*41c0*/  SHF.R.U32.HI R15, RZ, 0x7, R0 ;  /* 0x00000007ff0f7819 */ /* 0x000fe20000011600 */
[----:B------:R-:W-:Y:S01]  /*41d0*/  UIADD3 UR5, UR9, UR5, URZ ;  /* 0x0000000509057290 */ /* 0x000fe2000fffe03f */
[C---:B------:R-:W-:Y:S01]  /*41e0*/  LOP3.LUT R14, R0.reuse, 0x60, RZ, 0xc0, !PT ;  /* 0x00000060000e7812 */ /* 0x040fe200078ec0ff */
[----:B------:R-:W-:Y:S01]  /*41f0*/  IMAD.SHL.U32 R26, R0, 0x2, RZ ;  /* 0x00000002001a7824 */ /* 0x000fe200078e00ff */
[----:B------:R-:W-:Y:S01]  /*4200*/  LOP3.LUT R13, R10, 0x7, RZ, 0xc0, !PT ;  /* 0x000000070a0d7812 */ /* 0x000fe200078ec0ff */
[----:B------:R-:W-:Y:S01]  /*4210*/  UISETP.GT.U32.AND UP0, UPT, UR5, 0x2, UPT ;  /* 0x000000020500788c */ /* 0x000fe2000bf04070 */
[----:B------:R-:W-:Y:S01]  /*4220*/  LOP3.LUT R10, R15, 0x1, RZ, 0xc0, !PT ;  /* 0x000000010f0a7812 */ /* 0x000fe200078ec0ff */
[----:B------:R-:W-:Y:S01]  /*4230*/  ULDC UR12, c[0x0][0x284] ;  /* 0x0000a100000c7ab9 */ /* 0x000fe20000000800 */
[----:B------:R-:W-:Y:S01]  /*4240*/  SHF.R.U32.HI R14, RZ, 0x1, R14 ;  /* 0x00000001ff0e7819 */ /* 0x000fe2000001160e */
[----:B------:R-:W-:Y:S01]  /*4250*/  UISETP.LT.U32.AND UP0, UPT, UR9, 0x3, UP0 ;  /* 0x000000030900788c */ /* 0x000fe20008701070 */
[----:B------:R-:W-:Y:S01]  /*4260*/  SHF.R.S32.HI R29, RZ, 0x1f, R7 ;  /* 0x0000001fff1d7819 */ /* 0x000fe20000011407 */
[----:B------:R-:W-:Y:S01]  /*4270*/  IMAD.SHL.U32 R24, R10, 0x40, RZ ;  /* 0x000000400a187824 */ /* 0x000fe200078e00ff */
[-CC-:B------:R-:W-:Y:S01]  /*4280*/  IADD3 R15, RZ, -R14.reuse, -R13.reuse ;  /* 0x8000000eff0f7210 */ /* 0x180fe20007ffe80d */
[----:B------:R-:W-:Y:S01]  /*4290*/  UISETP.GE.U32.AND UP1, UPT, UR9, 0x3, UPT ;  /* 0x000000030900788c */ /* 0x000fe2000bf26070 */
[----:B------:R-:W-:Y:S01]  /*42a0*/  LOP3.LUT R26, R33, 0x6, R26, 0xf8, !PT ;  /* 0x00000006211a7812 */ /* 0x000fe200078ef81a */
[----:B------:R-:W-:Y:S01]  /*42b0*/  ULDC.64 UR10, c[0x0][0x5d0] ;  /* 0x00017400000a7ab9 */ /* 0x000fe20000000a00 */
[----:B------:R-:W-:Y:S01]  /*42c0*/  LOP3.LUT R13, R24, 0x40, R13, 0xe2, !PT ;  /* 0x00000040180d7812 */ /* 0x000fe200078ee20d */
[----:B------:R-:W-:Y:S01]  /*42d0*/  IMAD R15, R10, -0x40, R15 ;  /* 0xffffffc00a0f7824 */ /* 0x000fe200078e020f */
[----:B------:R-:W-:Y:S01]  /*42e0*/  LOP3.LUT R10, R0, 0x3, RZ, 0xc0, !PT ;  /* 0x00000003000a7812 */ /* 0x000fe200078ec0ff */
[----:B------:R-:W-:Y:S01]  /*42f0*/  UIMAD.WIDE.U32 UR6, UR5, -0x55555555, URZ ;  /* 0xaaaaaaab050678a5 */ /* 0x000fe2000f8e003f */
[----:B------:R-:W-:Y:S01]  /*4300*/  LOP3.LUT R24, R13, R14, RZ, 0xfc, !PT ;  /* 0x0000000e0d187212 */ /* 0x000fe200078efcff */
[----:B------:R-:W-:Y:S01]  /*4310*/  USEL UR8, URZ, 0x1, !UP0 ;  /* 0x000000013f087887 */ /* 0x000fe2000c000000 */
[----:B-1----:R-:W-:Y:S01]  /*4320*/  ISETP.GE.AND P0, PT, R33, R16, PT ;  /* 0x000000102100720c */ /* 0x002fe20003f06270 */
[----:B------:R-:W-:Y:S01]  /*4330*/  IMAD R14, R10, -0x2, R16 ;  /* 0xfffffffe0a0e7824 */ /* 0x000fe200078e0210 */
[----:B------:R-:W-:Y:S01]  /*4340*/  SHF.R.S32.HI R27, RZ, 0x1f, R26 ;  /* 0x0000001fff1b7819 */ /* 0x000fe2000001141a */
[----:B------:R-:W-:Y:S01]  /*4350*/  IMAD R10, R11, 0xc0, RZ ;  /* 0x000000c00b0a7824 */ /* 0x000fe200078e02ff */
[----:B------:R-:W-:Y:S01]  /*4360*/  USHF.R.U32.HI UR6, URZ, 0x1, UR7 ;  /* 0x000000013f067899 */ /* 0x000fe20008011607 */
[----:B------:R-:W-:Y:S01]  /*4370*/  IMAD R12, R29, UR10, RZ ;  /* 0x0000000a1d0c7c24 */ /* 0x000fe2000f8e02ff */
[----:B------:R-:W-:Y:S01]  /*4380*/  ULOP3.LUT UR4, UR4, UR8, URZ, 0x3c, !UPT ;  /* 0x0000000804047292 */ /* 0x000fe2000f8e3c3f */
[----:B------:R-:W-:Y:S01]  /*4390*/  IMAD.MOV.U32 R25, RZ, RZ, RZ ;  /* 0x000000ffff197224 */ /* 0x000fe200078e00ff */
[C---:B------:R-:W-:Y:S01]  /*43a0*/  ISETP.GE.OR P0, PT, R10.reuse, UR12, P0 ;  /* 0x0000000c0a007c0c */ /* 0x040fe20008706670 */
[C---:B------:R-:W-:Y:S01]  /*43b0*/  IMAD R17, R7.reuse, UR11, R12 ;  /* 0x0000000b07117c24 */ /* 0x040fe2000f8e020c */
[----:B------:R-:W-:Y:S01]  /*43c0*/  UIMAD UR5, UR6, -0x3, UR5 ;  /* 0xfffffffd060578a4 */ /* 0x000fe2000f8e0205 */
[----:B------:R-:W-:Y:S01]  /*43d0*/  IMAD.WIDE.U32 R12, R7, UR10, R26 ;  /* 0x0000000a070c7c25 */ /* 0x000fe2000f8e001a */
[----:B------:R-:W-:Y:S01]  /*43e0*/  IADD3 R38, -R10, UR12, R15 ;  /* 0x0000000c0a267c10 */ /* 0x000fe2000fffe10f */
[----:B------:R-:W-:-:S02]  /*43f0*/  @UP1 ULOP3.LUT UR4, UR4, 0x1, UR6, 0x78, !UPT ;  /* 0x0000000104041892 */ /* 0x000fc4000f8e7806 */
[----:B------:R-:W-:Y:S02]  /*4400*/  IMAD.IADD R13, R13, 0x1, R17 ;  /* 0x000000010d0d7824 */ /* 0x000fe400078e0211 */
[----:B------:R-:W-:-:S04]  /*4410*/  IMAD.WIDE R24, R11, 0xc0, R24 ;  /* 0x000000c00b187825 */ /* 0x000fc800078e0218 */
[----:B------:R-:W-:Y:S02]  /*4420*/  IMAD.IADD R33, R14, 0x1, -R33 ;  /* 0x000000010e217824 */ /* 0x000fe400078e0a21 */
[----:B------:R-:W-:Y:S01]  /*4430*/  IMAD.MOV.U32 R32, RZ, RZ, -0x1 ;  /* 0xffffffffff207424 */ /* 0x000fe200078e00ff */
[----:B------:R-:W-:Y:S06]  /*4440*/  @P0 BRA `(.L_x_37) ;  /* 0x0000003400c40947 */ /* 0x000fec0003800000 */
[----:B------:R-:W0:Y:S01]  /*4450*/  LDC.64 R30, c[0x0][0x5c8] ;  /* 0x00017200ff1e7b82 */ /* 0x000e220000000a00 */
[----:B------:R-:W-:Y:S01]  /*4460*/  ULDC.64 UR6, c[0x0][0x5c0] ;  /* 0x0001700000067ab9 */ /* 0x000fe20000000a00 */
[----:B------:R-:W-:Y:S01]  /*4470*/  BSSY B0, `(.L_x_37) ;  /* 0x000036e000007945 */ /* 0x000fe20003800000 */
[-C--:B0-----:R-:W-:Y:S01]  /*4480*/  IMAD R10, R25, R30.reuse, RZ ;  /* 0x0000001e190a7224 */ /* 0x081fe200078e02ff */
[----:B------:R-:W-:Y:S01]  /*4490*/  SHF.L.U64.HI R28, R30, 0x3, R31 ;  /* 0x000000031e1c7819 */ /* 0x000fe2000001021f */
[----:B------:R-:W-:-:S04]  /*44a0*/  IMAD.WIDE.U32 R12, R24, R30, R12 ;  /* 0x0000001e180c7225 */ /* 0x000fc800078e000c */
[----:B------:R-:W-:Y:S01]  /*44b0*/  IMAD R11, R24, R31, R10 ;  /* 0x0000001f180b7224 */ /* 0x000fe200078e020a */
[----:B------:R-:W-:Y:S01]  /*44c0*/  IADD3 R10, P3, R12, UR6, RZ ;  /* 0x000000060c0a7c10 */ /* 0x000fe2000ff7e0ff */
[C---:B------:R-:W-:Y:S01]  /*44d0*/  IMAD.SHL.U32 R17, R30.reuse, 0x8, RZ ;  /* 0x000000081e117824 */ /* 0x040fe200078e00ff */
[----:B------:R-:W-:Y:S01]  /*44e0*/  LEA R15, P2, R30, R12, 0x7 ;  /* 0x0000000c1e0f7211 */ /* 0x000fe200078438ff */
[----:B------:R-:W-:-:S03]  /*44f0*/  IMAD.IADD R35, R13, 0x1, R11 ;  /* 0x000000010d237824 */ /* 0x000fc600078e020b */
[----:B------:R-:W-:Y:S02]  /*4500*/  IADD3 R16, P1, P0, R12, UR6, R17 ;  /* 0x000000060c107c10 */ /* 0x000fe4000f83e011 */
[----:B------:R-:W-:Y:S02]  /*4510*/  IADD3.X R11, R35, UR7, RZ, P3, !PT ;  /* 0x00000007230b7c10 */ /* 0x000fe40009ffe4ff */
[----:B---3-5:R-:W-:Y:S02]  /*4520*/  FSETP.NEU.AND P3, PT, R9, RZ, PT ;  /* 0x000000ff0900720b */ /* 0x028fe40003f6d000 */
[----:B------:R-:W-:Y:S02]  /*4530*/  LEA.HI.X R13, R30, R35, R31, 0x7, P2 ;  /* 0x000000231e0d7211 */ /* 0x000fe400010f3c1f */
[C---:B------:R-:W-:Y:S02]  /*4540*/  IADD3 R14, P2, R15.reuse, UR6, RZ ;  /* 0x000000060f0e7c10 */ /* 0x040fe4000ff5e0ff */
[----:B------:R-:W-:-:S02]  /*4550*/  IADD3 R12, P5, P6, R15, UR6, R17 ;  /* 0x000000060f0c7c10 */ /* 0x000fc4000febe011 */
[----:B------:R-:W-:Y:S02]  /*4560*/  IADD3.X R15, R13, UR7, RZ, P2, !PT ;  /* 0x000000070d0f7c10 */ /* 0x000fe400097fe4ff */
[--C-:B------:R-:W-:Y:S02]  /*4570*/  IADD3.X R17, R35, UR7, R28.reuse, P1, P0 ;  /* 0x0000000723117c10 */ /* 0x100fe40008fe041c */
[----:B------:R-:W-:Y:S01]  /*4580*/  IADD3.X R13, R13, UR7, R28, P5, P6 ;  /* 0x000000070d0d7c10 */ /* 0x000fe2000afec41c */
[----:B------:R-:W-:Y:S06]  /*4590*/  @!P3 BRA `(.L_x_38) ;  /* 0x00000028005cb947 */ /* 0x000fec0003800000 */
[----:B------:R-:W-:Y:S01]  /*45a0*/  ULDC.64 UR6, c[0x0][0x5b8] ;  /* 0x00016e0000067ab9 */ /* 0x000fe20000000a00 */
[----:B------:R-:W-:Y:S01]  /*45b0*/  ISETP.GE.AND P3, PT, R38, 0x1, PT ;  /* 0x000000012600780c */ /* 0x000fe20003f66270 */
[----:B------:R-:W-:Y:S01]  /*45c0*/  IMAD R30, R29, UR6, RZ ;  /* 0x000000061d1e7c24 */ /* 0x000fe2000f8e02ff */
[----:B------:R-:W-:Y:S01]  /*45d0*/  ULDC.64 UR10, c[0x0][0x5a8] ;  /* 0x00016a00000a7ab9 */ /* 0x000fe20000000a00 */
[----:B------:R-:W-:Y:S01]  /*45e0*/  IMAD.WIDE.U32 R28, R7, UR6, R26 ;  /* 0x00000006071c7c25 */ /* 0x000fe2000f8e001a */
[----:B------:R-:W-:Y:S01]  /*45f0*/  ISETP.LT.OR P1, PT, R33, 0x1, !P3 ;  /* 0x000000012100780c */ /* 0x000fe20005f21670 */
[----:B------:R-:W-:Y:S02]  /*4600*/  BSSY B1, `(.L_x_39) ;  /* 0x000000c000017945 */ /* 0x000fe40003800000 */
[----:B------:R-:W-:Y:S01]  /*4610*/  IMAD R7, R7, UR7, R30 ;  /* 0x0000000707077c24 */ /* 0x000fe2000f8e021e */
[----:B------:R-:W-:-:S03]  /*4620*/  ULDC.64 UR6, c[0x0][0x5b0] ;  /* 0x00016c0000067ab9 */ /* 0x000fc60000000a00 */
[----:B------:R-:W-:Y:S02]  /*4630*/  IMAD.IADD R29, R29, 0x1, R7 ;  /* 0x000000011d1d7824 */ /* 0x000fe400078e0207 */
[----:B------:R-:W-:Y:S02]  /*4640*/  IMAD R7, R25, UR6, RZ ;  /* 0x0000000619077c24 */ /* 0x000fe4000f8e02ff */
[----:B------:R-:W-:-:S04]  /*4650*/  IMAD.WIDE.U32 R26, R24, UR6, R28 ;  /* 0x00000006181a7c25 */ /* 0x000fc8000f8e001c */
[----:B------:R-:W-:Y:S01]  /*4660*/  IMAD R7, R24, UR7, R7 ;  /* 0x0000000718077c24 */ /* 0x000fe2000f8e0207 */
[----:B------:R-:W-:-:S04]  /*4670*/  IADD3 R26, P0, R26, UR10, RZ ;  /* 0x0000000a1a1a7c10 */ /* 0x000fc8000ff1e0ff */
[--C-:B------:R-:W-:Y:S02]  /*4680*/  IADD3.X R27, R27, UR11, R7.reuse, P0, !PT ;  /* 0x0000000b1b1b7c10 */ /* 0x100fe400087fe407 */
[----:B------:R-:W-:Y:S01]  /*4690*/  PRMT R7, RZ, 0x7610, R7 ;  /* 0x00007610ff077816 */ /* 0x000fe20000000007 */
[----:B------:R-:W-:Y:S06]  /*46a0*/  @P1 BRA `(.L_x_40) ;  /* 0x0000000000041947 */ /* 0x000fec0003800000 */
[----:B------:R0:W5:Y:S02]  /*46b0*/  LDG.E.U8 R7, desc[UR24][R26.64] ;  /* 0x000000181a077981 */ /* 0x000164000c1e1100 */
.L_x_40:
[----:B------:R-:W-:Y:S05]  /*46c0*/  BSYNC B1 ;  /* 0x0000000000017941 */ /* 0x000fea0003800000 */
.L_x_39:
[----:B-----5:R-:W-:Y:S01]  /*46d0*/  LOP3.LUT R7, R7, 0xff, RZ, 0xc0, !PT ;  /* 0x000000ff07077812 */ /* 0x020fe200078ec0ff */
[----:B------:R-:W-:Y:S01]  /*46e0*/  BSSY B1, `(.L_x_41) ;  /* 0x000000b000017945 */ /* 0x000fe20003800000 */
[----:B------:R-:W-:Y:S02]  /*46f0*/  ISETP.LT.OR P0, PT, R33, 0x2, !P3 ;  /* 0x000000022100780c */ /* 0x000fe40005f01670 */
[----:B------:R-:W-:-:S05]  /*4700*/  F2FP.F16.E4M3.UNPACK_B R7, R7 ;  /* 0x00000007ff07723e */ /* 0x000fca00020006ff */
[----:B------:R-:W-:Y:S01]  /*4710*/  HADD2.F32 R30, -RZ, R7.H0_H0 ;  /* 0x20000007ff1e7230 */ /* 0x000fe20000004100 */
[----:B------:R-:W-:-:S04]  /*4720*/  PRMT R7, RZ, 0x7610, R7 ;  /* 0x00007610ff077816 */ /* 0x000fc80000000007 */
[----:B------:R-:W-:-:S04]  /*4730*/  FMUL R30, R30, R9 ;  /* 0x000000091e1e7220 */ /* 0x000fc80000400000 */
[----:B--2---:R-:W-:-:S05]  /*4740*/  FFMA R30, R113, R8, R30 ;  /* 0x00000008711e7223 */ /* 0x004fca000000001e */
[----:B------:R-:W-:-:S05]  /*4750*/  F2FP.SATFINITE.E4M3.F32.PACK_AB_MERGE_C R31, RZ, R30, RZ ;  /* 0x0000001eff1f723e */ /* 0x000fca00048070ff */
[----:B------:R1:W-:Y:S01]  /*4760*/  @!P1 STG.E.U8 desc[UR24][R10.64], R31 ;  /* 0x0000001f0a009986 */ /* 0x0003e2000c101118 */
[----:B------:R-:W-:Y:S05]  /*4770*/  @P0 BRA `(.L_x_42) ;  /* 0x0000000000040947 */ /* 0x000fea0003800000 */
[----:B------:R2:W5:Y:S02]  /*4780*/  LDG.E.U8 R7, desc[UR24][R26.64+0x1] ;  /* 0x000001181a077981 */ /* 0x000564000c1e1100 */
.L_x_42:
[----:B------:R-:W-:Y:S05]  /*4790*/  BSYNC B1 ;  /* 0x0000000000017941 */ /* 0x000fea0003800000 */
.L_x_41:
[----:B-----5:R-:W-:Y:S01]  /*47a0*/  LOP3.LUT R7, R7, 0xff, RZ, 0xc0, !PT ;  /* 0x000000ff07077812 */ /* 0x020fe200078ec0ff */
[----:B------:R-:W-:Y:S01]  /*47b0*/  BSSY B1, `(.L_x_43) ;  /* 0x0000013000017945 */ /* 0x000fe20003800000 */
[----:B------:R-:W-:Y:S02]  /*47c0*/  IADD3 R35, P1, R24, 0x8, RZ ;  /* 0x0000000818237810 */ /* 0x000fe40007f3e0ff */
[----:B------:R-:W-:Y:S02]  /*47d0*/  F2FP.F16.E4M3.UNPACK_B R7, R7 ;  /* 0x00000007ff07723e */ /* 0x000fe400020006ff */
[----:B------:R-:W-:Y:S01]  /*47e0*/  ISETP.GE.AND P2, PT, R38, 0x9, PT ;  /* 0x000000092600780c */ /* 0x000fe20003f46270 */
[----:B-1----:R-:W-:Y:S02]  /*47f0*/  IMAD.X R31, RZ, RZ, R25, P1 ;  /* 0x000000ffff1f7224 */ /* 0x002fe400008e0619 */
[----:B------:R-:W-:Y:S01]  /*4800*/  HADD2.F32 R30, -RZ, R7.H0_H0 ;  /* 0x20000007ff1e7230 */ /* 0x000fe20000004100 */
[----:B------:R-:W-:Y:S01]  /*4810*/  ISETP.LT.OR P5, PT, R33, 0x1, !P2 ;  /* 0x000000012100780c */ /* 0x000fe200057a1670 */
[----:B------:R-:W-:-:S03]  /*4820*/  IMAD R34, R31, UR6, RZ ;  /* 0x000000061f227c24 */ /* 0x000fc6000f8e02ff */
[----:B------:R-:W-:Y:S01]  /*4830*/  FMUL R7, R30, R9 ;  /* 0x000000091e077220 */ /* 0x000fe20000400000 */
[----:B------:R-:W-:-:S04]  /*4840*/  IMAD.WIDE.U32 R30, R35, UR6, R28 ;  /* 0x00000006231e7c25 */ /* 0x000fc8000f8e001c */
[----:B------:R-:W-:Y:S01]  /*4850*/  FFMA R7, R112, R8, R7 ;  /* 0x0000000870077223 */ /* 0x000fe20000000007 */
[----:B------:R-:W-:Y:S01]  /*4860*/  IMAD R35, R35, UR7, R34 ;  /* 0x0000000723237c24 */ /* 0x000fe2000f8e0222 */
[----:B------:R-:W-:-:S03]  /*4870*/  IADD3 R30, P1, R30, UR10, RZ ;  /* 0x0000000a1e1e7c10 */ /* 0x000fc6000ff3e0ff */
[----:B------:R-:W-:Y:S02]  /*4880*/  F2FP.SATFINITE.E4M3.F32.PACK_AB_MERGE_C R37, RZ, R7, RZ ;  /* 0x00000007ff25723e */ /* 0x000fe400048070ff */
[----:B------:R-:W-:Y:S02]  /*4890*/  IADD3.X R31, R31, UR11, R35, P1, !PT ;  /* 0x0000000b1f1f7c10 */ /* 0x000fe40008ffe423 */
[----:B------:R-:W-:Y:S01]  /*48a0*/  PRMT R7, RZ, 0x7610, R7 ;  /* 0x00007610ff077816 */ /* 0x000fe20000000007 */
[----:B------:R1:W-:Y:S01]  /*48b0*/  @!P0 STG.E.U8 desc[UR24][R10.64+0x1], R37 ;  /* 0x000001250a008986 */ /* 0x0003e2000c101118 */
[----:B------:R-:W-:Y:S05]  /*48c0*/  @P5 BRA `(.L_x_44) ;  /* 0x0000000000045947 */ /* 0x000fea0003800000 */
[----:B------:R3:W5:Y:S02]  /*48d0*/  LDG.E.U8 R7, desc[UR24][R30.64] ;  /* 0x000000181e077981 */ /* 0x000764000c1e1100 */
.L_x_44:
[----:B------:R-:W-:Y:S05]  /*48e0*/  BSYNC B1 ;  /* 0x0000000000017941 */ /* 0x000fea0003800000 */
.L_x_43:
[----:B-----5:R-:W-:Y:S01]  /*48f0*/  LOP3.LUT R7, R7, 0xff, RZ, 0xc0, !PT ;  /* 0x000000ff07077812 */ /* 0x020fe200078ec0ff */
[----:B------:R-:W-:Y:S01]  /*4900*/  BSSY B1, `(.L_x_45) ;  /* 0x000000b000017945 */ /* 0x000fe20003800000 */
[----:B------:R-:W-:Y:S02]  /*4910*/  ISETP.LT.OR P0, PT, R33, 0x2, !P2 ;  /* 0x000000022100780c */ /* 0x000fe40005701670 */
[----:B------:R-:W-:-:S05]  /*4920*/  F2FP.F16.E4M3.UNPACK_B R7, R7 ;  /* 0x00000007ff07723e */ /* 0x000fca00020006ff */
[----:B------:R-:W-:Y:S01]  /*4930*/  HADD2.F32 R34, -RZ, R7.H0_H0 ;  /* 0x20000007ff227230 */ /* 0x000fe20000004100 */
[----:B------:R-:W-:-:S04]  /*4940*/  PRMT R7, RZ, 0x7610, R7 ;  /* 0x00007610ff077816 */ /* 0x000fc80000000007 */
[----:B------:R-:W-:-:S04]  /*4950*/  FMUL R34, R34, R9 ;  /* 0x0000000922227220 */ /* 0x000fc80000400000 */
[----:B------:R-:W-:-:S05]  /*4960*/  FFMA R34, R111, R8, R34 ;  /* 0x000000086f227223 */ /* 0x000fca0000000022 */
[----:B------:R-:W-:-:S05]  /*4970*/  F2FP.SATFINITE.E4M3.F32.PACK_AB_MERGE_C R35, RZ, R34, RZ ;  /* 0x00000022ff23723e */ /* 0x000fca00048070ff */
[----:B------:R4:W-:Y:S01]  /*4980*/  @!P5 STG.E.U8 desc[UR24][R16.64], R35 ;  /* 0x000000231000d986 */ /* 0x0009e2000c101118 */
[----:B------:R-:W-:Y:S05]  /*4990*/  @P0 BRA `(.L_x_46) ;  /* 0x0000000000040947 */ /* 0x000fea0003800000 */
[----:B------:R0:W5:Y:S02]  /*49a0*/  LDG.E.U8 R7, desc[UR24][R30.64+0x1] ;  /* 0x000001181e077981 */ /* 0x000164000c1e1100 */
.L_x_46:
[----:B------:R-:W-:Y:S05]  /*49b0*/  BSYNC B1 ;  /* 0x0000000000017941 */ /* 0x000fea0003800000 */
.L_x_45:
[----:B-----5:R-:W-:Y:S01]  /*49c0*/  LOP3.LUT R7, R7, 0xff, RZ, 0xc0, !PT ;  /* 0x000000ff07077812 */ /* 0x020fe200078ec0ff */
[----:B------:R-:W-:Y:S01]  /*49d0*/  BSSY B1, `(.L_x_47) ;  /* 0x000000b000017945 */ /* 0x000fe20003800000 */
[----:B------:R-:W-:Y:S02]  /*49e0*/  ISETP.LT.OR P1, PT, R33, 0x9, !P3 ;  /* 0x000000092100780c */ /* 0x000fe40005f21670 */
[----:B------:R-:W-:-:S05]  /*49f0*/  F2FP.F16.E4M3.UNPACK_B R7, R7 ;  /* 0x00000007ff07723e */ /* 0x000fca00020006ff */
[----:B------:R-:W-:-:S05]  /*4a00*/  HADD2.F32 R34, -RZ, R7.H0_H0 ;  /* 0x20000007ff227230 */ /* 0x000fca0000004100 */
[----:B------:R-:W-:-:S04]  /*4a10*/  FMUL R7, R34, R9 ;  /* 0x0000000922077220 */ /* 0x000fc80000400000 */
[----:B------:R-:W-:-:S05]  /*4a20*/  FFMA R7, R110, R8, R7 ;  /* 0x000000086e077223 */ /* 0x000fca0000000007 */
[----:B----4-:R-:W-:Y:S02]  /*4a30*/  F2FP.SATFINITE.E4M3.F32.PACK_AB_MERGE_C R35, RZ, R7, RZ ;  /* 0x00000007ff23723e */ /* 0x010fe400048070ff */
[----:B------:R-:W-:-:S03]  /*4a40*/  PRMT R7, RZ, 0x7610, R7 ;  /* 0x00007610ff077816 */ /* 0x000fc60000000007 */
[----:B------:R4:W-:Y:S01]  /*4a50*/  @!P0 STG.E.U8 desc[UR24][R16.64+0x1], R35 ;  /* 0x0000012310008986 */ /* 0x0009e2000c101118 */
[----:B------:R-:W-:Y:S05]  /*4a60*/  @P1 BRA `(.L_x_48) ;  /* 0x0000000000041947 */ /* 0x000fea0003800000 */
[----:B------:R0:W5:Y:S02]  /*4a70*/  LDG.E.U8 R7, desc[UR24][R26.64+0x8] ;  /* 0x000008181a077981 */ /* 0x000164000c1e1100 */
.L_x_48:
[----:B------:R-:W-:Y:S05]  /*4a80*/  BSYNC B1 ;  /* 0x0000000000017941 */ /* 0x000fea0003800000 */
.L_x_47:
        /* <DEDUP_REMOVED lines=8> */
[----:B----4-:R-:W-:-:S05]  /*4b10*/  F2FP.SATFINITE.E4M3.F32.PACK_AB_MERGE_C R35, RZ, R34, RZ ;  /* 0x00000022ff23723e */ /* 0x010fca00048070ff */
[----:B------:R4:W-:Y:S01]  /*4b20*/  @!P1 STG.E.U8 desc[UR24][R10.64+0x8], R35 ;  /* 0x000008230a009986 */ /* 0x0009e2000c101118 */
[----:B------:R-:W-:Y:S05]  /*4b30*/  @P0 BRA `(.L_x_50) ;  /* 0x0000000000040947 */ /* 0x000fea0003800000 */
[----:B------:R0:W5:Y:S02]  /*4b40*/  LDG.E.U8 R7, desc[UR24][R26.64+0x9] ;  /* 0x000009181a077981 */ /* 0x000164000c1e1100 */
.L_x_50:
[----:B------:R-:W-:Y:S05]  /*4b50*/  BSYNC B1 ;  /* 0x0000000000017941 */ /* 0x000fea0003800000 */
.L_x_49:
        /* <DEDUP_REMOVED lines=12> */
.L_x_52:
[----:B------:R-:W-:Y:S05]  /*4c20*/  BSYNC B1 ;  /* 0x0000000000017941 */ /* 0x000fea0003800000 */
.L_x_51:
        /* <DEDUP_REMOVED lines=12> */
.L_x_54:
[----:B------:R-:W-:Y:S05]  /*4cf0*/  BSYNC B1 ;  /* 0x0000000000017941 */ /* 0x000fea0003800000 */
.L_x_53:
[----:B-----5:R-:W-:Y:S01]  /*4d00*/  LOP3.LUT R7, R7, 0xff, RZ, 0xc0, !PT ;  /* 0x000000ff07077812 */ /* 0x020fe200078ec0ff */
[----:B------:R-:W-:Y:S01]  /*4d10*/  BSSY B1, `(.L_x_55) ;  /* 0x0000013000017945 */ /* 0x000fe20003800000 */
[----:B-1----:R-:W-:Y:S02]  /*4d20*/  IADD3 R37, P0, R24, 0x80, RZ ;  /* 0x0000008018257810 */ /* 0x002fe40007f1e0ff */
[----:B------:R-:W-:Y:S02]  /*4d30*/  F2FP.F16.E4M3.UNPACK_B R7, R7 ;  /* 0x00000007ff07723e */ /* 0x000fe400020006ff */
[----:B------:R-:W-:Y:S01]  /*4d40*/  ISETP.GE.AND P1, PT, R38, 0x81, PT ;  /* 0x000000812600780c */ /* 0x000fe20003f26270 */
[----:B----4-:R-:W-:Y:S02]  /*4d50*/  IMAD.X R35, RZ, RZ, R25, P0 ;  /* 0x000000ffff237224 */ /* 0x010fe400000e0619 */
        /* <DEDUP_REMOVED lines=14> */
.L_x_56:
[----:B------:R-:W-:Y:S05]  /*4e40*/  BSYNC B1 ;  /* 0x0000000000017941 */ /* 0x000fea0003800000 */
.L_x_55:
        /* <DEDUP_REMOVED lines=12> */
.L_x_58:
[----:B------:R-:W-:Y:S05]  /*4f10*/  BSYNC B1 ;  /* 0x0000000000017941 */ /* 0x000fea0003800000 */
.L_x_57:
[----:B-----5:R-:W-:Y:S01]  /*4f20*/  LOP3.LUT R7, R7, 0xff, RZ, 0xc0, !PT ;  /* 0x000000ff07077812 */ /* 0x020fe200078ec0ff */
[----:B------:R-:W-:Y:S01]  /*4f30*/  BSSY B1, `(.L_x_59) ;  /* 0x0000013000017945 */ /* 0x000fe20003800000 */
[----:B0-----:R-:W-:Y:S02]  /*4f40*/  IADD3 R37, P0, R24, 0x88, RZ ;  /* 0x0000008818257810 */ /* 0x001fe40007f1e0ff */
[----:B------:R-:W-:-:S03]  /*4f50*/  F2FP.F16.E4M3.UNPACK_B R7, R7 ;  /* 0x00000007ff07723e */ /* 0x000fc600020006ff */
[----:B------:R-:W-:Y:S01]  /*4f60*/  IMAD.X R24, RZ, RZ, R25, P0 ;  /* 0x000000ffff187224 */ /* 0x000fe200000e0619 */
[----:B------:R-:W-:Y:S01]  /*4f70*/  ISETP.GE.AND P0, PT, R38, 0x89, PT ;  /* 0x000000892600780c */ /* 0x000fe20003f06270 */
[----:B------:R-:W-:Y:S02]  /*4f80*/  HADD2.F32 R36, -RZ, R7.H0_H0 ;  /* 0x20000007ff247230 */ /* 0x000fe40000004100 */
[----:B------:R-:W-:Y:S02]  /*4f90*/  IMAD R24, R24, UR6, RZ ;  /* 0x0000000618187c24 */ /* 0x000fe4000f8e02ff */
[----:B------:R-:W-:-:S04]  /*4fa0*/  IMAD.WIDE.U32 R28, R37, UR6, R28 ;  /* 0x00000006251c7c25 */ /* 0x000fc8000f8e001c */
[----:B------:R-:W-:Y:S01]  /*4fb0*/  FMUL R7, R36, R9 ;  /* 0x0000000924077220 */ /* 0x000fe20000400000 */
[----:B------:R-:W-:-:S03]  /*4fc0*/  IMAD R37, R37, UR7, R24 ;  /* 0x0000000725257c24 */ /* 0x000fc6000f8e0218 */
[----:B------:R-:W-:Y:S01]  /*4fd0*/  FFMA R7, R104, R8, R7 ;  /* 0x0000000868077223 */ /* 0x000fe20000000007 */
[----:B------:R-:W-:-:S04]  /*4fe0*/  IADD3 R24, P6, R28, UR10, RZ ;  /* 0x0000000a1c187c10 */ /* 0x000fc8000ffde0ff */
[----:B-1----:R-:W-:Y:S02]  /*4ff0*/  F2FP.SATFINITE.E4M3.F32.PACK_AB_MERGE_C R39, RZ, R7, RZ ;  /* 0x00000007ff27723e */ /* 0x002fe400048070ff */
[----:B------:R-:W-:Y:S02]  /*5000*/  IADD3.X R25, R29, UR11, R37, P6, !PT ;  /* 0x0000000b1d197c10 */ /* 0x000fe4000b7fe425 */
[----:B------:R-:W-:Y:S01]  /*5010*/  PRMT R7, RZ, 0x7610, R7 ;  /* 0x00007610ff077816 */ /* 0x000fe20000000007 */
[----:B------:R0:W-:Y:S01]  /*5020*/  @!P5 STG.E.U8 desc[UR24][R14.64+0x1], R39 ;  /* 0x000001270e00d986 */ /* 0x0001e2000c101118 */
[----:B------:R-:W-:-:S13]  /*5030*/  ISETP.LT.OR P5, PT, R33, 0x1, !P0 ;  /* 0x000000012100780c */ /* 0x000fda00047a1670 */
[----:B0-----:R-:W-:Y:S05]  /*5040*/  @P5 BRA `(.L_x_60) ;  /* 0x0000000000045947 */ /* 0x001fea0003800000 */
[----:B------:R0:W5:Y:S02]  /*5050*/  LDG.E.U8 R7, desc[UR24][R24.64] ;  /* 0x0000001818077981 */ /* 0x000164000c1e1100 */
.L_x_60:
[----:B------:R-:W-:Y:S05]  /*5060*/  BSYNC B1 ;  /* 0x0000000000017941 */ /* 0x000fea0003800000 */
.L_x_59:
        /* <DEDUP_REMOVED lines=12> */
.L_x_62:
[----:B------:R-:W-:Y:S05]  /*5130*/  BSYNC B1 ;  /* 0x0000000000017941 */ /* 0x000fea0003800000 */
.L_x_61:
[----:B-----5:R-:W-:Y:S01]  /*5140*/  LOP3.LUT R7, R7, 0xff, RZ, 0xc0, !PT ;  /* 0x000000ff07077812 */ /* 0x020fe200078ec0ff */
[----:B------:R-:W-:Y:S01]  /*5150*/  BSSY B1, `(.L_x_63) ;  /* 0x000000b000017945 */ /* 0x000fe20003800000 */
[----:B------:R-:W-:Y:S02]  /*5160*/  ISETP.LT.OR P5, PT, R33, 0x9, !P1 ;  /* 0x000000092100780c */ /* 0x000fe40004fa1670 */
[----:B------:R-:W-:-:S05]  /*5170*/  F2FP.F16.E4M3.UNPACK_B R7, R7 ;  /* 0x00000007ff07723e */ /* 0x000fca00020006ff */
[----:B------:R-:W-:-:S05]  /*5180*/  HADD2.F32 R28, -RZ, R7.H0_H0 ;  /* 0x20000007ff1c7230 */ /* 0x000fca0000004100 */
[----:B------:R-:W-:-:S04]  /*5190*/  FMUL R7, R28, R9 ;  /* 0x000000091c077220 */ /* 0x000fc80000400000 */
[----:B------:R-:W-:-:S05]  /*51a0*/  FFMA R7, R102, R8, R7 ;  /* 0x0000000866077223 */ /* 0x000fca0000000007 */
[----:B-1----:R-:W-:Y:S02]  /*51b0*/  F2FP.SATFINITE.E4M3.F32.PACK_AB_MERGE_C R29, RZ, R7, RZ ;  /* 0x00000007ff1d723e */ /* 0x002fe400048070ff */
[----:B------:R-:W-:-:S03]  /*51c0*/  PRMT R7, RZ, 0x7610, R7 ;  /* 0x00007610ff077816 */ /* 0x000fc60000000007 */
[----:B------:R1:W-:Y:S01]  /*51d0*/  @!P6 STG.E.U8 desc[UR24][R12.64+0x1], R29 ;  /* 0x0000011d0c00e986 */ /* 0x0003e2000c101118 */
[----:B------:R-:W-:Y:S05]  /*51e0*/  @P5 BRA `(.L_x_64) ;  /* 0x0000000000045947 */ /* 0x000fea0003800000 */
[----:B------:R0:W5:Y:S02]  /*51f0*/  LDG.E.U8 R7, desc[UR24][R34.64+0x8] ;  /* 0x0000081822077981 */ /* 0x000164000c1e1100 */
.L_x_64:
[----:B------:R-:W-:Y:S05]  /*5200*/  BSYNC B1 ;  /* 0x0000000000017941 */ /* 0x000fea0003800000 */
.L_x_63:
        /* <DEDUP_REMOVED lines=8> */
[----:B-1----:R-:W-:-:S05]  /*5290*/  F2FP.SATFINITE.E4M3.F32.PACK_AB_MERGE_C R29, RZ, R28, RZ ;  /* 0x0000001cff1d723e */ /* 0x002fca00048070ff */
[----:B------:R1:W-:Y:S01]  /*52a0*/  @!P5 STG.E.U8 desc[UR24][R14.64+0x8], R29 ;  /* 0x0000081d0e00d986 */ /* 0x0003e2000c101118 */
[----:B------:R-:W-:Y:S05]  /*52b0*/  @P6 BRA `(.L_x_66) ;  /* 0x0000000000046947 */ /* 0x000fea0003800000 */
[----:B------:R0:W5:Y:S02]  /*52c0*/  LDG.E.U8 R7, desc[UR24][R34.64+0x9] ;  /* 0x0000091822077981 */ /* 0x000164000c1e1100 */
.L_x_66:
[----:B------:R-:W-:Y:S05]  /*52d0*/  BSYNC B1 ;  /* 0x0000000000017941 */ /* 0x000fea0003800000 */
.L_x_65:
        /* <DEDUP_REMOVED lines=12> */
.L_x_68:
[----:B------:R-:W-:Y:S05]  /*53a0*/  BSYNC B1 ;  /* 0x0000000000017941 */ /* 0x000fea0003800000 */
.L_x_67:
        /* <DEDUP_REMOVED lines=12> */
.L_x_70:
[----:B------:R-:W-:Y:S05]  /*5470*/  BSYNC B1 ;  /* 0x0000000000017941 */ /* 0x000fea0003800000 */
.L_x_69:
        /* <DEDUP_REMOVED lines=12> */
.L_x_72:
[----:B------:R-:W-:Y:S05]  /*5540*/  BSYNC B1 ;  /* 0x0000000000017941 */ /* 0x000fea0003800000 */
.L_x_71:
        /* <DEDUP_REMOVED lines=12> */
.L_x_74:
[----:B------:R-:W-:Y:S05]  /*5610*/  BSYNC B1 ;  /* 0x0000000000017941 */ /* 0x000fea0003800000 */
.L_x_73:
        /* <DEDUP_REMOVED lines=12> */
.L_x_76:
[----:B------:R-:W-:Y:S05]  /*56e0*/  BSYNC B1 ;  /* 0x0000000000017941 */ /* 0x000fea0003800000 */
.L_x_75:
        /* <DEDUP_REMOVED lines=12> */
.L_x_78:
[----:B------:R-:W-:Y:S05]  /*57b0*/  BSYNC B1 ;  /* 0x0000000000017941 */ /* 0x000fea0003800000 */
.L_x_77:
        /* <DEDUP_REMOVED lines=12> */
.L_x_80:
[----:B------:R-:W-:Y:S05]  /*5880*/  BSYNC B1 ;  /* 0x0000000000017941 */ /* 0x000fea0003800000 */
.L_x_79:
        /* <DEDUP_REMOVED lines=12> */
.L_x_82:
[----:B------:R-:W-:Y:S05]  /*5950*/  BSYNC B1 ;  /* 0x0000000000017941 */ /* 0x000fea0003800000 */
.L_x_81:
        /* <DEDUP_REMOVED lines=12> */
.L_x_84:
[----:B------:R-:W-:Y:S05]  /*5a20*/  BSYNC B1 ;  /* 0x0000000000017941 */ /* 0x000fea0003800000 */
.L_x_83:
        /* <DEDUP_REMOVED lines=12> */
.L_x_86:
[----:B------:R-:W-:Y:S05]  /*5af0*/  BSYNC B1 ;  /* 0x0000000000017941 */ /* 0x000fea0003800000 */
.L_x_85:
        /* <DEDUP_REMOVED lines=12> */
.L_x_88:
[----:B------:R-:W-:Y:S05]  /*5bc0*/  BSYNC B1 ;  /* 0x0000000000017941 */ /* 0x000fea0003800000 */
.L_x_87:
        /* <DEDUP_REMOVED lines=12> */
.L_x_90:
[----:B------:R-:W-:Y:S05]  /*5c90*/  BSYNC B1 ;  /* 0x0000000000017941 */ /* 0x000fea0003800000 */
.L_x_89:
        /* <DEDUP_REMOVED lines=12> */
.L_x_92:
[----:B------:R-:W-:Y:S05]  /*5d60*/  BSYNC B1 ;  /* 0x0000000000017941 */ /* 0x000fea0003800000 */
.L_x_91:
        /* <DEDUP_REMOVED lines=12> */
.L_x_94:
[----:B------:R-:W-:Y:S05]  /*5e30*/  BSYNC B1 ;  /* 0x0000000000017941 */ /* 0x000fea0003800000 */
.L_x_93:
        /* <DEDUP_REMOVED lines=12> */
.L_x_96:
[----:B------:R-:W-:Y:S05]  /*5f00*/  BSYNC B1 ;  /* 0x0000000000017941 */ /* 0x000fea0003800000 */
.L_x_95:
        /* <DEDUP_REMOVED lines=12> */
.L_x_98:
[----:B------:R-:W-:Y:S05]  /*5fd0*/  BSYNC B1 ;  /* 0x0000000000017941 */ /* 0x000fea0003800000 */
.L_x_97:
        /* <DEDUP_REMOVED lines=12> */
.L_x_100:
[----:B------:R-:W-:Y:S05]  /*60a0*/  BSYNC B1 ;  /* 0x0000000000017941 */ /* 0x000fea0003800000 */
.L_x_99:
        /* <DEDUP_REMOVED lines=12> */
.L_x_102:
[----:B------:R-:W-:Y:S05]  /*6170*/  BSYNC B1 ;  /* 0x0000000000017941 */ /* 0x000fea0003800000 */
.L_x_101:
        /* <DEDUP_REMOVED lines=12> */
.L_x_104:
[----:B------:R-:W-:Y:S05]  /*6240*/  BSYNC B1 ;  /* 0x0000000000017941 */ /* 0x000fea0003800000 */
.L_x_103:
        /* <DEDUP_REMOVED lines=12> */
.L_x_106:
[----:B------:R-:W-:Y:S05]  /*6310*/  BSYNC B1 ;  /* 0x0000000000017941 */ /* 0x000fea0003800000 */
.L_x_105:
        /* <DEDUP_REMOVED lines=12> */
.L_x_108:
[----:B------:R-:W-:Y:S05]  /*63e0*/  BSYNC B1 ;  /* 0x0000000000017941 */ /* 0x000fea0003800000 */
.L_x_107:
        /* <DEDUP_REMOVED lines=12> */
.L_x_110:
[----:B------:R-:W-:Y:S05]  /*64b0*/  BSYNC B1 ;  /* 0x0000000000017941 */ /* 0x000fea0003800000 */
.L_x_109:
        /* <DEDUP_REMOVED lines=12> */
.L_x_112:
[----:B------:R-:W-:Y:S05]  /*6580*/  BSYNC B1 ;  /* 0x0000000000017941 */ /* 0x000fea0003800000 */
.L_x_111:
        /* <DEDUP_REMOVED lines=12> */
.L_x_114:
[----:B------:R-:W-:Y:S05]  /*6650*/  BSYNC B1 ;  /* 0x0000000000017941 */ /* 0x000fea0003800000 */
.L_x_113:
[----:B-----5:R-:W-:Y:S01]  /*6660*/  LOP3.LUT R7, R7, 0xff, RZ, 0xc0, !PT ;  /* 0x000000ff07077812 */ /* 0x020fe200078ec0ff */
[----:B------:R-:W-:Y:S01]  /*6670*/  BSSY B1, `(.L_x_115) ;  /* 0x000000b000017945 */ /* 0x000fe20003800000 */
[----:B------:R-:W-:Y:S02]  /*6680*/  ISETP.LT.OR P5, PT, R33, 0x29, !P2 ;  /* 0x000000292100780c */ /* 0x000fe400057a1670 */
[----:B------:R-:W-:-:S05]  /*6690*/  F2FP.F16.E4M3.UNPACK_B R7, R7 ;  /* 0x00000007ff07723e */ /* 0x000fca00020006ff */
[----:B0-2---:R-:W-:-:S05]  /*66a0*/  HADD2.F32 R26, -RZ, R7.H0_H0 ;  /* 0x20000007ff1a7230 */ /* 0x005fca0000004100 */
[----:B------:R-:W-:-:S04]  /*66b0*/  FMUL R7, R26, R9 ;  /* 0x000000091a077220 */ /* 0x000fc80000400000 */
[----:B------:R-:W-:-:S05]  /*66c0*/  FFMA R7, R76, R8, R7 ;  /* 0x000000084c077223 */ /* 0x000fca0000000007 */
[----:B------:R-:W-:Y:S02]  /*66d0*/  F2FP.SATFINITE.E4M3.F32.PACK_AB_MERGE_C R27, RZ, R7, RZ ;  /* 0x00000007ff1b723e */ /* 0x000fe400048070ff */
[----:B------:R-:W-:-:S03]  /*66e0*/  PRMT R7, RZ, 0x7610, R7 ;  /* 0x00007610ff077816 */ /* 0x000fc60000000007 */
[----:B------:R0:W-:Y:S01]  /*66f0*/  @!P3 STG.E.U8 desc[UR24][R10.64+0x29], R27 ;  /* 0x0000291b0a00b986 */ /* 0x0001e2000c101118 */
[----:B------:R-:W-:Y:S05]  /*6700*/  @P5 BRA `(.L_x_116) ;  /* 0x0000000000045947 */ /* 0x000fea0003800000 */
[----:B------:R2:W5:Y:S02]  /*6710*/  LDG.E.U8 R7, desc[UR24][R30.64+0x28] ;  /* 0x000028181e077981 */ /* 0x000564000c1e1100 */
.L_x_116:
[----:B------:R-:W-:Y:S05]  /*6720*/  BSYNC B1 ;  /* 0x0000000000017941 */ /* 0x000fea0003800000 */
.L_x_115:
[----:B-----5:R-:W-:Y:S01]  /*6730*/  LOP3.LUT R7, R7, 0xff, RZ, 0xc0, !PT ;  /* 0x000000ff07077812 */ /* 0x020fe200078ec0ff */
[----:B------:R-:W-:Y:S01]  /*6740*/  BSSY B1, `(.L_x_117) ;  /* 0x000000b000017945 */ /* 0x000fe20003800000 */
[----:B------:R-:W-:Y:S02]  /*6750*/  ISETP.LT.OR P2, PT, R33, 0x2a, !P2 ;  /* 0x0000002a2100780c */ /* 0x000fe40005741670 */
[----:B------:R-:W-:-:S05]  /*6760*/  F2FP.F16.E4M3.UNPACK_B R7, R7 ;  /* 0x00000007ff07723e */ /* 0x000fca00020006ff */
[----:B01----:R-:W-:Y:S01]  /*6770*/  HADD2.F32 R10, -RZ, R7.H0_H0 ;  /* 0x20000007ff0a7230 */ /* 0x003fe20000004100 */
[----:B------:R-:W-:-:S04]  /*6780*/  PRMT R7, RZ, 0x7610, R7 ;  /* 0x00007610ff077816 */ /* 0x000fc80000000007 */
[----:B------:R-:W-:-:S04]  /*6790*/  FMUL R10, R10, R9 ;  /* 0x000000090a0a7220 */ /* 0x000fc80000400000 */
[----:B------:R-:W-:-:S05]  /*67a0*/  FFMA R10, R75, R8, R10 ;  /* 0x000000084b0a7223 */ /* 0x000fca000000000a */
[----:B------:R-:W-:-:S05]  /*67b0*/  F2FP.SATFINITE.E4M3.F32.PACK_AB_MERGE_C R11, RZ, R10, RZ ;  /* 0x0000000aff0b723e */ /* 0x000fca00048070ff */
[----:B------:R0:W-:Y:S01]  /*67c0*/  @!P5 STG.E.U8 desc[UR24][R16.64+0x28], R11 ;  /* 0x0000280b1000d986 */ /* 0x0001e2000c101118 */
[----:B------:R-:W-:Y:S05]  /*67d0*/  @P2 BRA `(.L_x_118) ;  /* 0x0000000000042947 */ /* 0x000fea0003800000 */
[----:B------:R1:W5:Y:S02]  /*67e0*/  LDG.E.U8 R7, desc[UR24][R30.64+0x29] ;  /* 0x000029181e077981 */ /* 0x000364000c1e1100 */
.L_x_118:
[----:B------:R-:W-:Y:S05]  /*67f0*/  BSYNC B1 ;  /* 0x0000000000017941 */ /* 0x000fea0003800000 */
.L_x_117:
[----:B-----5:R-:W-:Y:S01]  /*6800*/  LOP3.LUT R7, R7, 0xff, RZ, 0xc0, !PT ;  /* 0x000000ff07077812 */ /* 0x020fe200078ec0ff */
[----:B------:R-:W-:Y:S01]  /*6810*/  BSSY B1, `(.L_x_119) ;  /* 0x000000b000017945 */ /* 0x000fe20003800000 */
[----:B------:R-:W-:Y:S02]  /*6820*/  ISETP.LT.OR P3, PT, R33, 0x21, !P1 ;  /* 0x000000212100780c */ /* 0x000fe40004f61670 */
[----:B------:R-:W-:-:S05]  /*6830*/  F2FP.F16.E4M3.UNPACK_B R7, R7 ;  /* 0x00000007ff07723e */ /* 0x000fca00020006ff */
[----:B------:R-:W-:-:S05]  /*6840*/  HADD2.F32 R10, -RZ, R7.H0_H0 ;  /* 0x20000007ff0a7230 */ /* 0x000fca0000004100 */
[----:B------:R-:W-:-:S04]  /*6850*/  FMUL R7, R10, R9 ;  /* 0x000000090a077220 */ /* 0x000fc80000400000 */
[----:B------:R-:W-:-:S05]  /*6860*/  FFMA R7, R74, R8, R7 ;  /* 0x000000084a077223 */ /* 0x000fca0000000007 */
[----:B0-----:R-:W-:Y:S02]  /*6870*/  F2FP.SATFINITE.E4M3.F32.PACK_AB_MERGE_C R11, RZ, R7, RZ ;  /* 0x00000007ff0b723e */ /* 0x001fe400048070ff */
[----:B------:R-:W-:-:S03]  /*6880*/  PRMT R7, RZ, 0x7610, R7 ;  /* 0x00007610ff077816 */ /* 0x000fc60000000007 */
[----:B------:R0:W-:Y:S01]  /*6890*/  @!P2 STG.E.U8 desc[UR24][R16.64+0x29], R11 ;  /* 0x0000290b1000a986 */ /* 0x0001e2000c101118 */
[----:B------:R-:W-:Y:S05]  /*68a0*/  @P3 BRA `(.L_x_120) ;  /* 0x0000000000043947 */ /* 0x000fea0003800000 */
[----:B------:R0:W5:Y:S02]  /*68b0*/  LDG.E.U8 R7, desc[UR24][R34.64+0x20] ;  /* 0x0000201822077981 */ /* 0x000164000c1e1100 */
.L_x_120:
[----:B------:R-:W-:Y:S05]  /*68c0*/  BSYNC B1 ;  /* 0x0000000000017941 */ /* 0x000fea0003800000 */
.L_x_119:
        /* <DEDUP_REMOVED lines=8> */
[----:B0-----:R-:W-:-:S05]  /*6950*/  F2FP.SATFINITE.E4M3.F32.PACK_AB_MERGE_C R11, RZ, R10, RZ ;  /* 0x0000000aff0b723e */ /* 0x001fca00048070ff */
[----:B------:R0:W-:Y:S01]  /*6960*/  @!P3 STG.E.U8 desc[UR24][R14.64+0x20], R11 ;  /* 0x0000200b0e00b986 */ /* 0x0001e2000c101118 */
[----:B------:R-:W-:Y:S05]  /*6970*/  @P2 BRA `(.L_x_122) ;  /* 0x0000000000042947 */ /* 0x000fea0003800000 */
[----:B------:R0:W5:Y:S02]  /*6980*/  LDG.E.U8 R7, desc[UR24][R34.64+0x21] ;  /* 0x0000211822077981 */ /* 0x000164000c1e1100 */
.L_x_122:
[----:B------:R-:W-:Y:S05]  /*6990*/  BSYNC B1 ;  /* 0x0000000000017941 */ /* 0x000fea0003800000 */
.L_x_121:
        /* <DEDUP_REMOVED lines=12> */
.L_x_124:
[----:B------:R-:W-:Y:S05]  /*6a60*/  BSYNC B1 ;  /* 0x0000000000017941 */ /* 0x000fea0003800000 */
.L_x_123:
        /* <DEDUP_REMOVED lines=12> */
.L_x_126:
[----:B------:R-:W-:Y:S05]  /*6b30*/  BSYNC B1 ;  /* 0x0000000000017941 */ /* 0x000fea0003800000 */
.L_x_125:
        /* <DEDUP_REMOVED lines=12> */
.L_x_128:
[----:B------:R-:W-:Y:S05]  /*6c00*/  BSYNC B1 ;  /* 0x0000000000017941 */ /* 0x000fea0003800000 */
.L_x_127:
        /* <DEDUP_REMOVED lines=12> */
.L_x_130:
[----:B------:R-:W-:Y:S05]  /*6cd0*/  BSYNC B1 ;  /* 0x0000000000017941 */ /* 0x000fea0003800000 */
.L_x_129:
        /* <DEDUP_REMOVED lines=12> */
.L_x_132:
[----:B------:R-:W-:Y:S05]  /*6da0*/  BSYNC B1 ;  /* 0x0000000000017941 */ /* 0x000fea0003800000 */
.L_x_131:
        /* <DEDUP_REMOVED lines=12> */
.L_x_134:
[----:B------:R-:W-:Y:S05]  /*6e70*/  BSYNC B1 ;  /* 0x0000000000017941 */ /* 0x000fea0003800000 */
.L_x_133:
[----:B------:R-:W-:Y:S05]  /*6e80*/  @P0 BRA `(.L_x_135) ;  /* 0x0000000c00300947 */ /* 0x000fea0003800000 */
[----:B-----5:R-:W-:-:S04]  /*6e90*/  LOP3.LUT R7, R7, 0xff, RZ, 0xc0, !PT ;  /* 0x000000ff07077812 */ /* 0x020fc800078ec0ff */
[----:B------:R-:W-:-:S05]  /*6ea0*/  F2FP.F16.E4M3.UNPACK_B R7, R7 ;  /* 0x00000007ff07723e */ /* 0x000fca00020006ff */
[----:B------:R-:W-:-:S05]  /*6eb0*/  HADD2.F32 R10, -RZ, R7.H0_H0 ;  /* 0x20000007ff0a7230 */ /* 0x000fca0000004100 */
[----:B------:R-:W-:-:S04]  /*6ec0*/  FMUL R7, R10, R9 ;  /* 0x000000090a077220 */ /* 0x000fc80000400000 */
[----:B------:R-:W-:-:S05]  /*6ed0*/  FFMA R7, R18, R8, R7 ;  /* 0x0000000812077223 */ /* 0x000fca0000000007 */
[----:B------:R-:W-:-:S05]  /*6ee0*/  F2FP.SATFINITE.E4M3.F32.PACK_AB_MERGE_C R7, RZ, R7, RZ ;  /* 0x00000007ff07723e */ /* 0x000fca00048070ff */
[----:B------:R0:W-:Y:S01]  /*6ef0*/  STG.E.U8 desc[UR24][R12.64+0x29], R7 ;  /* 0x000029070c007986 */ /* 0x0001e2000c101118 */
[----:B------:R-:W-:Y:S05]  /*6f00*/  BRA `(.L_x_135) ;  /* 0x0000000c00107947 */ /* 0x000fea0003800000 */
.L_x_38:
[----:B------:R-:W-:Y:S01]  /*6f10*/  ISETP.GE.AND P3, PT, R38, 0x1, PT ;  /* 0x000000012600780c */ /* 0x000fe20003f66270 */
[-C--:B--2---:R-:W-:Y:S01]  /*6f20*/  FMUL R113, R113, R8.reuse ;  /* 0x0000000871717220 */ /* 0x084fe20000400000 */
[-C--:B------:R-:W-:Y:S01]  /*6f30*/  FMUL R112, R112, R8.reuse ;  /* 0x0000000870707220 */ /* 0x080fe20000400000 */
[----:B------:R-:W-:Y:S01]  /*6f40*/  ISETP.GE.AND P2, PT, R38, 0x9, PT ;  /* 0x000000092600780c */ /* 0x000fe20003f46270 */
[-C--:B------:R-:W-:Y:S01]  /*6f50*/  FMUL R111, R111, R8.reuse ;  /* 0x000000086f6f7220 */ /* 0x080fe20000400000 */
[C---:B------:R-:W-:Y:S01]  /*6f60*/  ISETP.LT.OR P0, PT, R33.reuse, 0x1, !P3 ;  /* 0x000000012100780c */ /* 0x040fe20005f01670 */
[-C--:B------:R-:W-:Y:S01]  /*6f70*/  FMUL R110, R110, R8.reuse ;  /* 0x000000086e6e7220 */ /* 0x080fe20000400000 */
[----:B------:R-:W-:Y:S01]  /*6f80*/  ISETP.LT.OR P6, PT, R33, 0x2, !P3 ;  /* 0x000000022100780c */ /* 0x000fe20005fc1670 */
[-C--:B------:R-:W-:Y:S01]  /*6f90*/  FMUL R109, R109, R8.reuse ;  /* 0x000000086d6d7220 */ /* 0x080fe20000400000 */
[----:B------:R-:W-:Y:S01]  /*6fa0*/  F2FP.SATFINITE.E4M3.F32.PACK_AB_MERGE_C R113, RZ, R113, RZ ;  /* 0x00000071ff71723e */ /* 0x000fe200048070ff */
[----:B------:R-:W-:Y:S01]  /*6fb0*/  FMUL R108, R108, R8 ;  /* 0x000000086c6c7220 */ /* 0x000fe20000400000 */
[----:B------:R-:W-:Y:S01]  /*6fc0*/  F2FP.SATFINITE.E4M3.F32.PACK_AB_MERGE_C R7, RZ, R112, RZ ;  /* 0x00000070ff07723e */ /* 0x000fe200048070ff */
[-C--:B------:R-:W-:Y:S01]  /*6fd0*/  FMUL R107, R107, R8.reuse ;  /* 0x000000086b6b7220 */ /* 0x080fe20000400000 */
[C---:B------:R-:W-:Y:S01]  /*6fe0*/  ISETP.LT.OR P1, PT, R33.reuse, 0x2, !P2 ;  /* 0x000000022100780c */ /* 0x040fe20005721670 */
[-C--:B------:R-:W-:Y:S01]  /*6ff0*/  FMUL R106, R106, R8.reuse ;  /* 0x000000086a6a7220 */ /* 0x080fe20000400000 */
[----:B------:R-:W-:Y:S01]  /*7000*/  ISETP.LT.OR P5, PT, R33, 0x9, !P3 ;  /* 0x000000092100780c */ /* 0x000fe20005fa1670 */
[-C--:B------:R-:W-:Y:S01]  /*7010*/  FMUL R105, R105, R8.reuse ;  /* 0x0000000869697220 */ /* 0x080fe20000400000 */
[----:B------:R-:W-:Y:S01]  /*7020*/  F2FP.SATFINITE.E4M3.F32.PACK_AB_MERGE_C R111, RZ, R111, RZ ;  /* 0x0000006fff6f723e */ /* 0x000fe200048070ff */
[----:B------:R-:W-:Y:S01]  /*7030*/  @!P0 STG.E.U8 desc[UR24][R10.64], R113 ;  /* 0x000000710a008986 */ /* 0x000fe2000c101118 */
[C---:B------:R-:W-:Y:S01]  /*7040*/  ISETP.LT.OR P0, PT, R33.reuse, 0x1, !P2 ;  /* 0x000000012100780c */ /* 0x040fe20005701670 */
[----:B------:R-:W-:Y:S01]  /*7050*/  FMUL R104, R104, R8 ;  /* 0x0000000868687220 */ /* 0x000fe20000400000 */
[----:B------:R-:W-:Y:S01]  /*7060*/  F2FP.SATFINITE.E4M3.F32.PACK_AB_MERGE_C R25, RZ, R110, RZ ;  /* 0x0000006eff19723e */ /* 0x000fe200048070ff */
[----:B------:R0:W-:Y:S01]  /*7070*/  @!P6 STG.E.U8 desc[UR24][R10.64+0x1], R7 ;  /* 0x000001070a00e986 */ /* 0x0001e2000c101118 */
[----:B------:R-:W-:Y:S01]  /*7080*/  ISETP.LT.OR P6, PT, R33, 0xa, !P3 ;  /* 0x0000000a2100780c */ /* 0x000fe20005fc1670 */
[----:B------:R-:W-:Y:S01]  /*7090*/  FMUL R103, R103, R8 ;  /* 0x0000000867677220 */ /* 0x000fe20000400000 */
[----:B------:R-:W-:Y:S01]  /*70a0*/  F2FP.SATFINITE.E4M3.F32.PACK_AB_MERGE_C R109, RZ, R109, RZ ;  /* 0x0000006dff6d723e */ /* 0x000fe200048070ff */
[----:B------:R1:W-:Y:S01]  /*70b0*/  @!P1 STG.E.U8 desc[UR24][R16.64+0x1], R25 ;  /* 0x0000011910009986 */ /* 0x0003e2000c101118 */
[----:B------:R-:W-:Y:S01]  /*70c0*/  F2FP.SATFINITE.E4M3.F32.PACK_AB_MERGE_C R27, RZ, R108, RZ ;  /* 0x0000006cff1b723e */ /* 0x000fe200048070ff */
[-C--:B------:R-:W-:Y:S01]  /*70d0*/  FMUL R102, R102, R8.reuse ;  /* 0x0000000866667220 */ /* 0x080fe20000400000 */
[----:B------:R-:W-:Y:S01]  /*70e0*/  ISETP.GE.AND P1, PT, R38, 0x81, PT ;  /* 0x000000812600780c */ /* 0x000fe20003f26270 */
[-C--:B------:R-:W-:Y:S01]  /*70f0*/  FMUL R101, R101, R8.reuse ;  /* 0x0000000865657220 */ /* 0x080fe20000400000 */
[----:B------:R-:W-:Y:S01]  /*7100*/  F2FP.SATFINITE.E4M3.F32.PACK_AB_MERGE_C R107, RZ, R107, RZ ;  /* 0x0000006bff6b723e */ /* 0x000fe200048070ff */
[----:B------:R-:W-:Y:S01]  /*7110*/  @!P0 STG.E.U8 desc[UR24][R16.64], R111 ;  /* 0x0000006f10008986 */ /* 0x000fe2000c101118 */
[C---:B------:R-:W-:Y:S01]  /*7120*/  ISETP.LT.OR P0, PT, R33.reuse, 0x9, !P2 ;  /* 0x000000092100780c */ /* 0x040fe20005701670 */
[----:B------:R-:W-:Y:S01]  /*7130*/  FMUL R100, R100, R8 ;  /* 0x0000000864647220 */ /* 0x000fe20000400000 */
[----:B0-----:R-:W-:Y:S01]  /*7140*/  F2FP.SATFINITE.E4M3.F32.PACK_AB_MERGE_C R7, RZ, R106, RZ ;  /* 0x0000006aff07723e */ /* 0x001fe200048070ff */
[----:B------:R-:W-:Y:S01]  /*7150*/  @!P5 STG.E.U8 desc[UR24][R10.64+0x8], R109 ;  /* 0x0000086d0a00d986 */ /* 0x000fe2000c101118 */
[----:B------:R-:W-:Y:S01]  /*7160*/  ISETP.LT.OR P5, PT, R33, 0xa, !P2 ;  /* 0x0000000a2100780c */ /* 0x000fe200057a1670 */
[-C--:B------:R-:W-:Y:S01]  /*7170*/  FMUL R99, R99, R8.reuse ;  /* 0x0000000863637220 */ /* 0x080fe20000400000 */
[----:B------:R-:W-:Y:S01]  /*7180*/  F2FP.SATFINITE.E4M3.F32.PACK_AB_MERGE_C R105, RZ, R105, RZ ;  /* 0x00000069ff69723e */ /* 0x000fe200048070ff */
[----:B------:R-:W-:Y:S01]  /*7190*/  @!P6 STG.E.U8 desc[UR24][R10.64+0x9], R27 ;  /* 0x0000091b0a00e986 */ /* 0x000fe2000c101118 */
[----:B------:R-:W-:Y:S01]  /*71a0*/  ISETP.LT.OR P6, PT, R33, 0x1, !P1 ;  /* 0x000000012100780c */ /* 0x000fe20004fc1670 */
[----:B------:R-:W-:Y:S01]  /*71b0*/  FMUL R98, R98, R8 ;  /* 0x0000000862627220 */ /* 0x000fe20000400000 */
[----:B-1----:R-:W-:Y:S01]  /*71c0*/  F2FP.SATFINITE.E4M3.F32.PACK_AB_MERGE_C R25, RZ, R104, RZ ;  /* 0x00000068ff19723e */ /* 0x002fe200048070ff */
[-C--:B------:R-:W-:Y:S01]  /*71d0*/  FMUL R97, R97, R8.reuse ;  /* 0x0000000861617220 */ /* 0x080fe20000400000 */
[----:B------:R-:W-:Y:S01]  /*71e0*/  F2FP.SATFINITE.E4M3.F32.PACK_AB_MERGE_C R103, RZ, R103, RZ ;  /* 0x00000067ff67723e */ /* 0x000fe200048070ff */
[----:B------:R-:W-:Y:S01]  /*71f0*/  @!P0 STG.E.U8 desc[UR24][R16.64+0x8], R107 ;  /* 0x0000086b10008986 */ /* 0x000fe2000c101118 */
[----:B------:R-:W-:Y:S01]  /*7200*/  ISETP.GE.AND P0, PT, R38, 0x89, PT ;  /* 0x000000892600780c */ /* 0x000fe20003f06270 */
[-C--:B------:R-:W-:Y:S01]  /*7210*/  FMUL R96, R96, R8.reuse ;  /* 0x0000000860607220 */ /* 0x080fe20000400000 */
[----:B------:R-:W-:Y:S01]  /*7220*/  F2FP.SATFINITE.E4M3.F32.PACK_AB_MERGE_C R101, RZ, R101, RZ ;  /* 0x00000065ff65723e */ /* 0x000fe200048070ff */
[----:B------:R0:W-:Y:S01]  /*7230*/  @!P5 STG.E.U8 desc[UR24][R16.64+0x9], R7 ;  /* 0x000009071000d986 */ /* 0x0001e2000c101118 */
[----:B------:R-:W-:Y:S01]  /*7240*/  ISETP.LT.OR P5, PT, R33, 0x2, !P1 ;  /* 0x000000022100780c */ /* 0x000fe20004fa1670 */
[-C--:B------:R-:W-:Y:S01]  /*7250*/  FMUL R95, R95, R8.reuse ;  /* 0x000000085f5f7220 */ /* 0x080fe20000400000 */
[----:B------:R-:W-:Y:S01]  /*7260*/  F2FP.SATFINITE.E4M3.F32.PACK_AB_MERGE_C R99, RZ, R99, RZ ;  /* 0x00000063ff63723e */ /* 0x000fe200048070ff */
[----:B------:R-:W-:Y:S01]  /*7270*/  @!P6 STG.E.U8 desc[UR24][R14.64], R105 ;  /* 0x000000690e00e986 */ /* 0x000fe2000c101118 */
[----:B------:R-:W-:Y:S01]  /*7280*/  ISETP.LT.OR P6, PT, R33, 0x1, !P0 ;  /* 0x000000012100780c */ /* 0x000fe200047c1670 */
[-C--:B------:R-:W-:Y:S01]  /*7290*/  FMUL R94, R94, R8.reuse ;  /* 0x000000085e5e7220 */ /* 0x080fe20000400000 */
[----:B------:R-:W-:Y:S01]  /*72a0*/  F2FP.SATFINITE.E4M3.F32.PACK_AB_MERGE_C R97, RZ, R97, RZ ;  /* 0x00000061ff61723e */ /* 0x000fe200048070ff */
[-C--:B------:R-:W-:Y:S01]  /*72b0*/  FMUL R93, R93, R8.reuse ;  /* 0x000000085d5d7220 */ /* 0x080fe20000400000 */
[----:B------:R-:W-:Y:S01]  /*72c0*/  F2FP.SATFINITE.E4M3.F32.PACK_AB_MERGE_C R95, RZ, R95, RZ ;  /* 0x0000005fff5f723e */ /* 0x000fe200048070ff */
[-C--:B------:R-:W-:Y:S01]  /*72d0*/  FMUL R92, R92, R8.reuse ;  /* 0x000000085c5c7220 */ /* 0x080fe20000400000 */
[----:B------:R-:W-:Y:S01]  /*72e0*/  FMUL R91, R91, R8 ;  /* 0x000000085b5b7220 */ /* 0x000fe20000400000 */
[----:B0-----:R-:W-:Y:S01]  /*72f0*/  F2FP.SATFINITE.E4M3.F32.PACK_AB_MERGE_C R7, RZ, R102, RZ ;  /* 0x00000066ff07723e */ /* 0x001fe200048070ff */
[-C--:B------:R-:W-:Y:S01]  /*7300*/  FMUL R90, R90, R8.reuse ;  /* 0x000000085a5a7220 */ /* 0x080fe20000400000 */
        /* <DEDUP_REMOVED lines=51> */
[-C--:B------:R-:W-:Y:S01]  /*7640*/  FMUL R20, R20, R8.reuse ;  /* 0x0000000814147220 */ /* 0x080fe20000400000 */
[-C--:B------:R-:W-:Y:S01]  /*7650*/  FMUL R19, R19, R8.reuse ;  /* 0x0000000813137220 */ /* 0x080fe20000400000 */
[----:B------:R-:W-:Y:S01]  /*7660*/  FMUL R18, R18, R8 ;  /* 0x0000000812127220 */ /* 0x000fe20000400000 */
[----:B0-----:R-:W-:-:S02]  /*7670*/  F2FP.SATFINITE.E4M3.F32.PACK_AB_MERGE_C R7, RZ, R94, RZ ;  /* 0x0000005eff07723e */ /* 0x001fc400048070ff */
[----:B------:R0:W-:Y:S01]  /*7680*/  @!P5 STG.E.U8 desc[UR24][R10.64+0x11], R25 ;  /* 0x000011190a00d986 */ /* 0x0001e2000c101118 */
[C---:B------:R-:W-:Y:S02]  /*7690*/  ISETP.LT.OR P5, PT, R33.reuse, 0x12, !P2 ;  /* 0x000000122100780c */ /* 0x040fe400057a1670 */
[----:B------:R-:W-:Y:S01]  /*76a0*/  F2FP.SATFINITE.E4M3.F32.PACK_AB_MERGE_C R23, RZ, R23, RZ ;  /* 0x00000017ff17723e */ /* 0x000fe200048070ff */
[----:B------:R-:W-:Y:S01]  /*76b0*/  @!P6 STG.E.U8 desc[UR24][R16.64+0x10], R95 ;  /* 0x0000105f1000e986 */ /* 0x000fe2000c101118 */
[----:B------:R-:W-:Y:S02]  /*76c0*/  ISETP.LT.OR P6, PT, R33, 0x19, !P3 ;  /* 0x000000192100780c */ /* 0x000fe40005fc1670 */
[----:B------:R-:W-:Y:S02]  /*76d0*/  F2FP.SATFINITE.E4M3.F32.PACK_AB_MERGE_C R21, RZ, R21, RZ ;  /* 0x00000015ff15723e */ /* 0x000fe400048070ff */
[----:B------:R-:W-:Y:S02]  /*76e0*/  F2FP.SATFINITE.E4M3.F32.PACK_AB_MERGE_C R19, RZ, R19, RZ ;  /* 0x00000013ff13723e */ /* 0x000fe400048070ff */
[----:B0-----:R-:W-:-:S03]  /*76f0*/  F2FP.SATFINITE.E4M3.F32.PACK_AB_MERGE_C R25, RZ, R92, RZ ;  /* 0x0000005cff19723e */ /* 0x001fc600048070ff */
[----:B------:R0:W-:Y:S01]  /*7700*/  @!P5 STG.E.U8 desc[UR24][R16.64+0x11], R7 ;  /* 0x000011071000d986 */ /* 0x0001e2000c101118 */
[----:B------:R-:W-:-:S03]  /*7710*/  ISETP.LT.OR P5, PT, R33, 0x1a, !P3 ;  /* 0x0000001a2100780c */ /* 0x000fc60005fa1670 */
[----:B------:R-:W-:Y:S01]  /*7720*/  @!P6 STG.E.U8 desc[UR24][R10.64+0x18], R93 ;  /* 0x0000185d0a00e986 */ /* 0x000fe2000c101118 */
[----:B------:R-:W-:Y:S02]  /*7730*/  ISETP.LT.OR P6, PT, R33, 0x19, !P2 ;  /* 0x000000192100780c */ /* 0x000fe400057c1670 */
[----:B0-----:R-:W-:-:S07]  /*7740*/  F2FP.SATFINITE.E4M3.F32.PACK_AB_MERGE_C R7, RZ, R90, RZ ;  /* 0x0000005aff07723e */ /* 0x001fce00048070ff */
        /* <DEDUP_REMOVED lines=33> */
[C---:B------:R-:W-:Y:S02]  /*7960*/  ISETP.LT.OR P6, PT, R33.reuse, 0x29, !P3 ;  /* 0x000000292100780c */ /* 0x040fe40005fc1670 */
[----:B------:R-:W-:Y:S02]  /*7970*/  ISETP.LT.OR P3, PT, R33, 0x2a, !P3 ;  /* 0x0000002a2100780c */ /* 0x000fe40005f61670 */
[----:B0-----:R-:W-:-:S05]  /*7980*/  F2FP.SATFINITE.E4M3.F32.PACK_AB_MERGE_C R25, RZ, R76, RZ ;  /* 0x0000004cff19723e */ /* 0x001fca00048070ff */
[----:B------:R0:W-:Y:S01]  /*7990*/  @!P5 STG.E.U8 desc[UR24][R16.64+0x21], R7 ;  /* 0x000021071000d986 */ /* 0x0001e2000c101118 */
[C---:B------:R-:W-:Y:S02]  /*79a0*/  ISETP.LT.OR P5, PT, R33.reuse, 0x29, !P2 ;  /* 0x000000292100780c */ /* 0x040fe400057a1670 */
[C---:B------:R-:W-:Y:S01]  /*79b0*/  ISETP.LT.OR P2, PT, R33.reuse, 0x2a, !P2 ;  /* 0x0000002a2100780c */ /* 0x040fe20005741670 */
[----:B------:R-:W-:Y:S01]  /*79c0*/  @!P6 STG.E.U8 desc[UR24][R10.64+0x28], R77 ;  /* 0x0000284d0a00e986 */ /* 0x000fe2000c101118 */
[----:B------:R-:W-:-:S03]  /*79d0*/  ISETP.LT.OR P6, PT, R33, 0x21, !P1 ;  /* 0x000000212100780c */ /* 0x000fc60004fc1670 */
[----:B------:R1:W-:Y:S01]  /*79e0*/  @!P3 STG.E.U8 desc[UR24][R10.64+0x29], R25 ;  /* 0x000029190a00b986 */ /* 0x0003e2000c101118 */
[----:B------:R-:W-:Y:S02]  /*79f0*/  ISETP.LT.OR P3, PT, R33, 0x22, !P1 ;  /* 0x000000222100780c */ /* 0x000fe40004f61670 */
[----:B0-----:R-:W-:-:S03]  /*7a00*/  F2FP.SATFINITE.E4M3.F32.PACK_AB_MERGE_C R7, RZ, R74, RZ ;  /* 0x0000004aff07723e */ /* 0x001fc600048070ff */
[----:B------:R-:W-:Y:S01]  /*7a10*/  @!P5 STG.E.U8 desc[UR24][R16.64+0x28], R75 ;  /* 0x0000284b1000d986 */ /* 0x000fe2000c101118 */
[----:B------:R-:W-:-:S03]  /*7a20*/  ISETP.LT.OR P5, PT, R33, 0x21, !P0 ;  /* 0x000000212100780c */ /* 0x000fc600047a1670 */
[----:B------:R0:W-:Y:S01]  /*7a30*/  @!P2 STG.E.U8 desc[UR24][R16.64+0x29], R7 ;  /* 0x000029071000a986 */ /* 0x0001e2000c101118 */
[C---:B------:R-:W-:Y:S02]  /*7a40*/  ISETP.LT.OR P2, PT, R33.reuse, 0x29, !P1 ;  /* 0x000000292100780c */ /* 0x040fe40004f41670 */
[----:B-1----:R-:W-:Y:S01]  /*7a50*/  F2FP.SATFINITE.E4M3.F32.PACK_AB_MERGE_C R11, RZ, R72, RZ ;  /* 0x00000048ff0b723e */ /* 0x002fe200048070ff */
[----:B------:R-:W-:Y:S01]  /*7a60*/  @!P6 STG.E.U8 desc[UR24][R14.64+0x20], R73 ;  /* 0x000020490e00e986 */ /* 0x000fe2000c101118 */
[C---:B------:R-:W-:Y:S02]  /*7a70*/  ISETP.LT.OR P6, PT, R33.reuse, 0x22, !P0 ;  /* 0x000000222100780c */ /* 0x040fe400047c1670 */
[C---:B------:R-:W-:Y:S01]  /*7a80*/  ISETP.LT.OR P1, PT, R33.reuse, 0x2a, !P1 ;  /* 0x0000002a2100780c */ /* 0x040fe20004f21670 */
[----:B------:R1:W-:Y:S01]  /*7a90*/  @!P3 STG.E.U8 desc[UR24][R14.64+0x21], R11 ;  /* 0x0000210b0e00b986 */ /* 0x0003e2000c101118 */
[C---:B------:R-:W-:Y:S02]  /*7aa0*/  ISETP.LT.OR P3, PT, R33.reuse, 0x29, !P0 ;  /* 0x000000292100780c */ /* 0x040fe40004761670 */
[----:B------:R-:W-:Y:S01]  /*7ab0*/  ISETP.LT.OR P0, PT, R33, 0x2a, !P0 ;  /* 0x0000002a2100780c */ /* 0x000fe20004701670 */
[----:B------:R2:W-:Y:S01]  /*7ac0*/  @!P5 STG.E.U8 desc[UR24][R12.64+0x20], R23 ;  /* 0x000020170c00d986 */ /* 0x0005e2000c101118 */
[----:B0-----:R-:W-:-:S02]  /*7ad0*/  F2FP.SATFINITE.E4M3.F32.PACK_AB_MERGE_C R7, RZ, R22, RZ ;  /* 0x00000016ff07723e */ /* 0x001fc400048070ff */
[----:B------:R-:W-:-:S03]  /*7ae0*/  F2FP.SATFINITE.E4M3.F32.PACK_AB_MERGE_C R17, RZ, R18, RZ ;  /* 0x00000012ff11723e */ /* 0x000fc600048070ff */
[----:B------:R2:W-:Y:S01]  /*7af0*/  @!P6 STG.E.U8 desc[UR24][R12.64+0x21], R7 ;  /* 0x000021070c00e986 */ /* 0x0005e2000c101118 */
[----:B-1----:R-:W-:-:S03]  /*7b00*/  F2FP.SATFINITE.E4M3.F32.PACK_AB_MERGE_C R11, RZ, R20, RZ ;  /* 0x00000014ff0b723e */ /* 0x002fc600048070ff */
[----:B------:R2:W-:Y:S04]  /*7b10*/  @!P2 STG.E.U8 desc[UR24][R14.64+0x28], R21 ;  /* 0x000028150e00a986 */ /* 0x0005e8000c101118 */
[----:B------:R2:W-:Y:S04]  /*7b20*/  @!P1 STG.E.U8 desc[UR24][R14.64+0x29], R11 ;  /* 0x0000290b0e009986 */ /* 0x0005e8000c101118 */
[----:B------:R2:W-:Y:S04]  /*7b30*/  @!P3 STG.E.U8 desc[UR24][R12.64+0x28], R19 ;  /* 0x000028130c00b986 */ /* 0x0005e8000c101118 */
[----:B------:R2:W-:Y:S02]  /*7b40*/  @!P0 STG.E.U8 desc[UR24][R12.64+0x29], R17 ;  /* 0x000029110c008986 */ /* 0x0005e4000c101118 */
.L_x_135:
[----:B------:R-:W-:Y:S05]  /*7b50*/  BSYNC B0 ;  /* 0x0000000000007941 */ /* 0x000fea0003800000 */
.L_x_37:
[----:B------:R-:W-:Y:S01]  /*7b60*/  ULDC UR6, c[0x0][0xc] ;  /* 0x0000030000067ab9 */ /* 0x000fe20000000800 */
[----:B------:R-:W-:Y:S01]  /*7b70*/  ULDC UR7, c[0x0][0x10] ;  /* 0x0000040000077ab9 */ /* 0x000fe20000000800 */
[----:B0-2--5:R-:W0:Y:S01]  /*7b80*/  LDC R7, c[0x0][0x14] ;  /* 0x00000500ff077b82 */ /* 0x025e220000000800 */
[----:B------:R-:W-:Y:S01]  /*7b90*/  UIMAD.WIDE.U32 UR6, UR6, UR7, URZ ;  /* 0x00000007060672a5 */ /* 0x000fe2000f8e003f */
[----:B------:R-:W-:Y:S01]  /*7ba0*/  PRMT R10, RZ, 0x7610, R10 ;  /* 0x00007610ff0a7816 */ /* 0x000fe2000000000a */
[----:B------:R-:W-:-:S04]  /*7bb0*/  IMAD.MOV.U32 R12, RZ, RZ, -0x1 ;  /* 0xffffffffff0c7424 */ /* 0x000fc800078e00ff */
[----:B0-----:R-:W-:-:S04]  /*7bc0*/  IMAD.WIDE.U32 R2, R7, UR6, R2 ;  /* 0x0000000607027c25 */ /* 0x001fc8000f8e0002 */
[----:B------:R-:W-:Y:S01]  /*7bd0*/  IMAD R7, R7, UR7, RZ ;  /* 0x0000000707077c24 */ /* 0x000fe2000f8e02ff */
[----:B------:R-:W-:Y:S02]  /*7be0*/  ULDC.64 UR6, c[0x0][0x650] ;  /* 0x0001940000067ab9 */ /* 0x000fe40000000a00 */
[----:B------:R-:W-:Y:S01]  /*7bf0*/  ISETP.GE.U32.AND P0, PT, R2, UR6, PT ;  /* 0x0000000602007c0c */ /* 0x000fe2000bf06070 */
[----:B------:R-:W-:Y:S02]  /*7c00*/  IMAD.IADD R3, R3, 0x1, R7 ;  /* 0x0000000103037824 */ /* 0x000fe400078e0207 */
[----:B------:R-:W-:-:S03]  /*7c10*/  IMAD.MOV.U32 R7, RZ, RZ, -0x1 ;  /* 0xffffffffff077424 */ /* 0x000fc600078e00ff */
[----:B------:R-:W-:-:S13]  /*7c20*/  ISETP.GE.U32.AND.EX P0, PT, R3, UR7, PT, P0 ;  /* 0x0000000703007c0c */ /* 0x000fda000bf06100 */
[----:B------:R-:W-:Y:S05]  /*7c30*/  @P0 BRA `(.L_x_136) ;  /* 0x0000000400600947 */ /* 0x000fea0003800000 */
[----:B------:R-:W0:Y:S01]  /*7c40*/  S2R R22, SR_CTAID.X ;  /* 0x0000000000167919 */ /* 0x000e220000002500 */
[----:B------:R-:W2:Y:S01]  /*7c50*/  LDC.64 R16, c[0x0][0x628] ;  /* 0x00018a00ff107b82 */ /* 0x000ea20000000a00 */
[----:B------:R-:W-:Y:S01]  /*7c60*/  ULDC UR6, c[0x0][0x150] ;  /* 0x0000540000067ab9 */ /* 0x000fe20000000800 */
[----:B------:R-:W-:Y:S01]  /*7c70*/  IMAD.MOV.U32 R14, RZ, RZ, R2 ;  /* 0x000000ffff0e7224 */ /* 0x000fe200078e0002 */
[----:B------:R-:W0:Y:S01]  /*7c80*/  S2R R24, SR_CTAID.Y ;  /* 0x0000000000187919 */ /* 0x000e220000002600 */
[----:B------:R-:W-:-:S04]  /*7c90*/  IMAD.MOV.U32 R15, RZ, RZ, R3 ;  /* 0x000000ffff0f7224 */ /* 0x000fc800078e0003 */
[----:B------:R-:W1:Y:S08]  /*7ca0*/  LDC R25, c[0x0][0x144] ;  /* 0x00005100ff197b82 */ /* 0x000e700000000800 */
[----:B------:R-:W1:Y:S08]  /*7cb0*/  LDC R18, c[0x0][0x630] ;  /* 0x00018c00ff127b82 */ /* 0x000e700000000800 */
[----:B------:R-:W1:Y:S01]  /*7cc0*/  LDC.64 R20, c[0x0][0x620] ;  /* 0x00018800ff147b82 */ /* 0x000e620000000a00 */
[----:B--2---:R-:W-:-:S04]  /*7cd0*/  ISETP.NE.U32.AND P0, PT, R16, RZ, PT ;  /* 0x000000ff1000720c */ /* 0x004fc80003f05070 */
[----:B------:R-:W-:Y:S02]  /*7ce0*/  ISETP.NE.AND.EX P0, PT, R17, RZ, PT, P0 ;  /* 0x000000ff1100720c */ /* 0x000fe40003f05300 */
[----:B0-----:R-:W-:-:S05]  /*7cf0*/  I2FP.F32.U32 R7, R22 ;  /* 0x0000001600077245 */ /* 0x001fca0000201000 */
[----:B------:R-:W-:-:S04]  /*7d00*/  FMUL R7, R7, UR6 ;  /* 0x0000000607077c20 */ /* 0x000fc80008400000 */
[----:B------:R0:W2:Y:S02]  /*7d10*/  F2I.U32.TRUNC.NTZ R23, R7 ;  /* 0x0000000700177305 */ /* 0x0000a4000020f000 */
[----:B------:R-:W-:Y:S05]  /*7d20*/  @!P0 BRA `(.L_x_137) ;  /* 0x0000000000288947 */ /* 0x000fea0003800000 */
[----:B0-----:R-:W0:Y:S02]  /*7d30*/  LDC R7, c[0x0][0x634] ;  /* 0x00018d00ff077b82 */ /* 0x001e240000000800 */
        /* <DEDUP_REMOVED lines=9> */
.L_x_137:
[-CC-:B-1----:R-:W-:Y:S01]  /*7dd0*/  SHF.R.U64 R19, R14, R18.reuse, R15.reuse ;  /* 0x000000120e137219 */ /* 0x182fe2000000120f */
[----:B---3--:R-:W1:Y:S01]  /*7de0*/  LDC.64 R30, c[0x0][0x640] ;  /* 0x00019000ff1e7b82 */ /* 0x008e620000000a00 */
[----:B0-----:R-:W-:Y:S01]  /*7df0*/  SHF.R.U32.HI R7, RZ, R18, R15 ;  /* 0x00000012ff077219 */ /* 0x001fe2000001160f */
[----:B--2---:R-:W-:Y:S01]  /*7e00*/  IMAD.MOV R23, RZ, RZ, -R23 ;  /* 0x000000ffff177224 */ /* 0x004fe200078e0a17 */
[----:B------:R-:W-:Y:S01]  /*7e10*/  IADD3 R13, P0, RZ, -R19, RZ ;  /* 0x80000013ff0d7210 */ /* 0x000fe20007f1e0ff */
[----:B------:R-:W-:Y:S02]  /*7e20*/  ULDC UR6, c[0x0][0x154] ;  /* 0x0000550000067ab9 */ /* 0x000fe40000000800 */
[----:B------:R-:W-:Y:S02]  /*7e30*/  IMAD R25, R25, R23, R22 ;  /* 0x0000001719197224 */ /* 0x000fe400078e0216 */
[----:B------:R-:W0:Y:S01]  /*7e40*/  LDC R14, c[0x0][0x618] ;  /* 0x00018600ff0e7b82 */ /* 0x000e220000000800 */
[----:B------:R-:W-:-:S02]  /*7e50*/  IMAD.X R7, RZ, RZ, ~R7, P0 ;  /* 0x000000ffff077224 */ /* 0x000fc400000e0e07 */
[----:B------:R-:W-:-:S04]  /*7e60*/  IMAD.WIDE.U32 R10, R13, R20, R2 ;  /* 0x000000140d0a7225 */ /* 0x000fc800078e0002 */
[----:B------:R-:W-:Y:S01]  /*7e70*/  IMAD R12, R7, R20, RZ ;  /* 0x00000014070c7224 */ /* 0x000fe200078e02ff */
[----:B------:R-:W2:Y:S03]  /*7e80*/  LDC R26, c[0x0][0x608] ;  /* 0x00018200ff1a7b82 */ /* 0x000ea60000000800 */
[----:B------:R-:W-:Y:S02]  /*7e90*/  IMAD R7, R13, R21, R12 ;  /* 0x000000150d077224 */ /* 0x000fe400078e020c */
[----:B------:R-:W-:Y:S02]  /*7ea0*/  IMAD.MOV.U32 R13, RZ, RZ, 0x1 ;  /* 0x00000001ff0d7424 */ /* 0x000fe400078e00ff */
[----:B------:R-:W-:Y:S01]  /*7eb0*/  IMAD.IADD R7, R11, 0x1, R7 ;  /* 0x000000010b077824 */ /* 0x000fe200078e0207 */
[----:B------:R-:W3:Y:S01]  /*7ec0*/  LDC R28, c[0x0][0x658] ;  /* 0x00019600ff1c7b82 */ /* 0x000ee20000000800 */
[----:B------:R-:W-:-:S02]  /*7ed0*/  I2FP.F32.U32 R11, R24 ;  /* 0x00000018000b7245 */ /* 0x000fc40000201000 */
[----:B-1----:R-:W-:-:S03]  /*7ee0*/  ISETP.NE.U32.AND P0, PT, R30, RZ, PT ;  /* 0x000000ff1e00720c */ /* 0x002fc60003f05070 */
[----:B------:R-:W-:Y:S01]  /*7ef0*/  FMUL R12, R11, UR6 ;  /* 0x000000060b0c7c20 */ /* 0x000fe20008400000 */
[----:B------:R-:W-:Y:S01]  /*7f00*/  ISETP.NE.AND.EX P0, PT, R31, RZ, PT, P0 ;  /* 0x000000ff1f00720c */ /* 0x000fe20003f05300 */
[----:B------:R-:W1:Y:S01]  /*7f10*/  LDC R23, c[0x0][0x148] ;  /* 0x00005200ff177b82 */ /* 0x000e620000000800 */
[-CC-:B0-----:R-:W-:Y:S01]  /*7f20*/  SHF.R.U64 R18, R10, R14.reuse, R7.reuse ;  /* 0x0000000e0a127219 */ /* 0x181fe20000001207 */
[----:B------:R0:W0:Y:S01]  /*7f30*/  F2I.U32.TRUNC.NTZ R20, R12 ;  /* 0x0000000c00147305 */ /* 0x000022000020f000 */
[----:B------:R-:W-:Y:S01]  /*7f40*/  SHF.R.U32.HI R7, RZ, R14, R7 ;  /* 0x0000000eff077219 */ /* 0x000fe20000011607 */
[----:B------:R-:W-:-:S04]  /*7f50*/  IMAD.MOV.U32 R11, RZ, RZ, -0x1 ;  /* 0xffffffffff0b7424 */ /* 0x000fc800078e00ff */
[----:B------:R-:W0:Y:S01]  /*7f60*/  LDC R22, c[0x0][0x600] ;  /* 0x00018000ff167b82 */ /* 0x000e220000000800 */
[-CC-:B--2---:R-:W-:Y:S02]  /*7f70*/  SHF.R.U64 R16, R18, R26.reuse, R7.reuse ;  /* 0x0000001a12107219 */ /* 0x184fe40000001207 */
[----:B------:R-:W-:-:S05]  /*7f80*/  SHF.R.U32.HI R7, RZ, R26, R7 ;  /* 0x0000001aff077219 */ /* 0x000fca0000011607 */
[----:B------:R-:W2:Y:S01]  /*7f90*/  LDC R29, c[0x0][0x648] ;  /* 0x00019200ff1d7b82 */ /* 0x000ea20000000800 */
[-C--:B---3--:R-:W-:Y:S02]  /*7fa0*/  SHF.L.U32 R10, R11, R28.reuse, RZ ;  /* 0x0000001c0b0a7219 */ /* 0x088fe400000006ff */
[-CC-:B------:R-:W-:Y:S02]  /*7fb0*/  SHF.R.U64 R21, R16, R28.reuse, R7.reuse ;  /* 0x0000001c10157219 */ /* 0x180fe40000001207 */
[----:B------:R-:W-:Y:S02]  /*7fc0*/  SHF.R.U32.HI R11, RZ, R28, R7 ;  /* 0x0000001cff0b7219 */ /* 0x000fe40000011607 */
[----:B------:R-:W-:Y:S01]  /*7fd0*/  LOP3.LUT R27, RZ, R10, RZ, 0x33, !PT ;  /* 0x0000000aff1b7212 */ /* 0x000fe200078e33ff */
[----:B------:R-:W3:Y:S01]  /*7fe0*/  LDC R33, c[0x0][0x638] ;  /* 0x00018e00ff217b82 */ /* 0x000ee20000000800 */
[----:B------:R-:W-:Y:S01]  /*7ff0*/  SHF.L.U32 R28, R13, R28, RZ ;  /* 0x0000001c0d1c7219 */ /* 0x000fe200000006ff */
[----:B------:R-:W-:-:S06]  /*8000*/  IMAD.MOV.U32 R10, RZ, RZ, R21 ;  /* 0x000000ffff0a7224 */ /* 0x000fcc00078e0015 */
[----:B----4-:R-:W4:Y:S01]  /*8010*/  LDC R34, c[0x0][0x610] ;  /* 0x00018400ff227b82 */ /* 0x010f220000000800 */
[----:B------:R-:W-:Y:S05]  /*8020*/  @!P0 BRA `(.L_x_138) ;  /* 0x0000000000288947 */ /* 0x000fea0003800000 */
[----:B------:R-:W5:Y:S02]  /*8030*/  LDC R10, c[0x0][0x64c] ;  /* 0x00019300ff0a7b82 */ /* 0x000f640000000800 */
[----:B-----5:R-:W-:-:S05]  /*8040*/  IADD3 R7, P0, R21, R10, RZ ;  /* 0x0000000a15077210 */ /* 0x020fca0007f1e0ff */
[----:B------:R-:W-:-:S04]  /*8050*/  IMAD.X R17, RZ, RZ, R11, P0 ;  /* 0x000000ffff117224 */ /* 0x000fc800000e060b */
[----:B------:R-:W-:-:S04]  /*8060*/  IMAD.WIDE.U32 R10, R17, R30, RZ ;  /* 0x0000001e110a7225 */ /* 0x000fc800078e00ff */
[----:B0-----:R-:W-:-:S04]  /*8070*/  IMAD.WIDE.U32 R12, P0, R7, R31, R10 ;  /* 0x0000001f070c7225 */ /* 0x001fc8000780000a */
[----:B------:R-:W-:-:S04]  /*8080*/  IMAD.WIDE.U32 R10, R7, R30, RZ ;  /* 0x0000001e070a7225 */ /* 0x000fc800078e00ff */
[----:B------:R-:W-:Y:S01]  /*8090*/  IMAD.X R15, RZ, RZ, RZ, P0 ;  /* 0x000000ffff0f7224 */ /* 0x000fe200000e06ff */
[----:B------:R-:W-:Y:S01]  /*80a0*/  IADD3 RZ, P0, R11, R12, RZ ;  /* 0x0000000c0bff7210 */ /* 0x000fe20007f1e0ff */
[----:B------:R-:W-:-:S04]  /*80b0*/  IMAD.MOV.U32 R14, RZ, RZ, R13 ;  /* 0x000000ffff0e7224 */ /* 0x000fc800078e000d */
[----:B------:R-:W-:-:S08]  /*80c0*/  IMAD.WIDE.U32.X R10, R17, R31, R14, P0 ;  /* 0x0000001f110a7225 */ /* 0x000fd000000e040e */
.L_x_138:
[----:B--2---:R-:W-:Y:S01]  /*80d0*/  SHF.R.U64 R7, R10, R29, R11 ;  /* 0x0000001d0a077219 */ /* 0x004fe2000000120b */
[----:B0-----:R-:W-:Y:S01]  /*80e0*/  VIADD R11, R22, 0xffffffff ;  /* 0xffffffff160b7836 */ /* 0x001fe20000000000 */
[----:B------:R-:W-:Y:S01]  /*80f0*/  LOP3.LUT R32, R16, R27, RZ, 0xc0, !PT ;  /* 0x0000001b10207212 */ /* 0x000fe200078ec0ff */
[----:B------:R-:W-:Y:S02]  /*8100*/  IMAD.MOV R20, RZ, RZ, -R20 ;  /* 0x000000ffff147224 */ /* 0x000fe400078e0a14 */
[----:B------:R-:W-:Y:S01]  /*8110*/  IMAD.MOV R10, RZ, RZ, -R7 ;  /* 0x000000ffff0a7224 */ /* 0x000fe200078e0a07 */
[----:B------:R-:W-:Y:S01]  /*8120*/  LOP3.LUT R18, R18, R11, RZ, 0xc0, !PT ;  /* 0x0000000b12127212 */ /* 0x000fe200078ec0ff */
[----:B------:R-:W-:Y:S02]  /*8130*/  IMAD R32, R28, R7, R32 ;  /* 0x000000071c207224 */ /* 0x000fe400078e0220 */
[----:B-1----:R-:W-:Y:S02]  /*8140*/  @P4 IMAD R25, R23, R20, R24 ;  /* 0x0000001417194224 */ /* 0x002fe400078e0218 */
[----:B---3--:R-:W-:-:S02]  /*8150*/  IMAD R7, R10, R33, R21 ;  /* 0x000000210a077224 */ /* 0x008fc400078e0215 */
[----:B----4-:R-:W-:Y:S02]  /*8160*/  IMAD R32, R32, R34, R25 ;  /* 0x0000002220207224 */ /* 0x010fe400078e0219 */
[----:B------:R-:W-:Y:S02]  /*8170*/  IMAD R7, R7, R22, R18 ;  /* 0x0000001607077224 */ /* 0x000fe400078e0212 */
[----:B------:R-:W-:-:S03]  /*8180*/  IMAD.MOV.U32 R10, RZ, RZ, 0x1 ;  /* 0x00000001ff0a7424 */ /* 0x000fc600078e00ff */
[----:B------:R-:W-:Y:S02]  /*8190*/  SEL R12, R7, R32, !P4 ;  /* 0x00000020070c7207 */ /* 0x000fe40006000000 */
[----:B------:R-:W-:Y:S01]  /*81a0*/  SEL R32, R32, R7, !P4 ;  /* 0x0000000720207207 */ /* 0x000fe20006000000 */
[----:B------:R-:W-:-:S07]  /*81b0*/  IMAD.MOV.U32 R7, RZ, RZ, R19 ;  /* 0x000000ffff077224 */ /* 0x000fce00078e0013 */
.L_x_136:
[----:B------:R-:W-:Y:S01]  /*81c0*/  LOP3.LUT P0, RZ, R10, 0xff, RZ, 0xc0, !PT ;  /* 0x000000ff0aff7812 */ /* 0x000fe2000780c0ff */
[----:B------:R-:W-:-:S12]  /*81d0*/  IMAD.MOV.U32 R11, RZ, RZ, R32 ;  /* 0x000000ffff0b7224 */ /* 0x000fd800078e0020 */
[----:B------:R-:W-:Y:S05]  /*81e0*/  @P0 BRA `(.L_x_139) ;  /* 0xffffff8c00f00947 */ /* 0x000fea000383ffff */
[----:B------:R-:W-:Y:S05]  /*81f0*/  EXIT ;  /* 0x000000000000794d */ /* 0x000fea0003800000 */
.L_x_7:
[----:B0-----:R-:W-:Y:S01]  /*8200*/  ULDC.64 UR4, c[0x0][0x650] ;  /* 0x0001940000047ab9 */ /* 0x001fe20000000a00 */
        /* <DEDUP_REMOVED lines=25> */
.L_x_141:
[----:B------:R-:W0:Y:S01]  /*83a0*/  LDC.64 R28, c[0x0][0x640] ;  /* 0x00019000ff1c7b82 */ /* 0x000e220000000a00 */
[-CC-:B------:R-:W-:Y:S01]  /*83b0*/  SHF.R.U64 R21, R18, R6.reuse, R19.reuse ;  /* 0x0000000612157219 */ /* 0x180fe20000001213 */
[----:B------:R-:W-:Y:S01]  /*83c0*/  IMAD.MOV.U32 R27, RZ, RZ, 0x1 ;  /* 0x00000001ff1b7424 */ /* 0x000fe200078e00ff */
[----:B------:R-:W-:Y:S02]  /*83d0*/  SHF.R.U32.HI R5, RZ, R6, R19 ;  /* 0x00000006ff057219 */ /* 0x000fe40000011613 */
[----:B------:R-:W-:-:S03]  /*83e0*/  IADD3 R11, P0, RZ, -R21, RZ ;  /* 0x80000015ff0b7210 */ /* 0x000fc60007f1e0ff */
[----:B------:R-:W1:Y:S02]  /*83f0*/  LDC R16, c[0x0][0x618] ;  /* 0x00018600ff107b82 */ /* 0x000e640000000800 */
[----:B------:R-:W-:Y:S02]  /*8400*/  IMAD.X R5, RZ, RZ, ~R5, P0 ;  /* 0x000000ffff057224 */ /* 0x000fe400000e0e05 */
[----:B------:R-:W-:-:S04]  /*8410*/  IMAD.WIDE.U32 R14, R11, R24, R2 ;  /* 0x000000180b0e7225 */ /* 0x000fc800078e0002 */
[----:B------:R-:W2:Y:S01]  /*8420*/  LDC R18, c[0x0][0x608] ;  /* 0x00018200ff127b82 */ /* 0x000ea20000000800 */
[----:B------:R-:W-:-:S04]  /*8430*/  IMAD R6, R5, R24, RZ ;  /* 0x0000001805067224 */ /* 0x000fc800078e02ff */
[----:B------:R-:W-:Y:S02]  /*8440*/  IMAD R5, R11, R25, R6 ;  /* 0x000000190b057224 */ /* 0x000fe400078e0206 */
[----:B------:R-:W-:Y:S01]  /*8450*/  IMAD.MOV.U32 R11, RZ, RZ, -0x1 ;  /* 0xffffffffff0b7424 */ /* 0x000fe200078e00ff */
        /* <DEDUP_REMOVED lines=28> */
.L_x_142:
[----:B-1----:R-:W-:Y:S01]  /*8620*/  SHF.R.U64 R6, R14, R6, R15 ;  /* 0x000000060e067219 */ /* 0x002fe2000000120f */
[----:B0-----:R-:W-:Y:S01]  /*8630*/  VIADD R15, R23, 0xffffffff ;  /* 0xffffffff170f7836 */ /* 0x001fe20000000000 */
[----:B------:R-:W-:Y:S01]  /*8640*/  SHF.L.U32 R9, R27, R26, RZ ;  /* 0x0000001a1b097219 */ /* 0x000fe200000006ff */
[----:B------:R-:W-:Y:S01]  /*8650*/  @P4 IMAD R10, R13, R20, R8 ;  /* 0x000000140d0a4224 */ /* 0x000fe200078e0208 */
[----:B------:R-:W-:Y:S01]  /*8660*/  LOP3.LUT R5, R22, R31, RZ, 0xc0, !PT ;  /* 0x0000001f16057212 */ /* 0x000fe200078ec0ff */
[----:B------:R-:W-:Y:S01]  /*8670*/  IMAD.MOV R11, RZ, RZ, -R6 ;  /* 0x000000ffff0b7224 */ /* 0x000fe200078e0a06 */
[----:B------:R-:W-:Y:S01]  /*8680*/  LOP3.LUT R12, R12, R15, RZ, 0xc0, !PT ;  /* 0x0000000f0c0c7212 */ /* 0x000fe200078ec0ff */
[----:B------:R-:W-:Y:S02]  /*8690*/  IMAD.MOV.U32 R16, RZ, RZ, R21 ;  /* 0x000000ffff107224 */ /* 0x000fe400078e0015 */
[----:B------:R-:W-:Y:S02]  /*86a0*/  IMAD R9, R9, R6, R5 ;  /* 0x0000000609097224 */ /* 0x000fe400078e0205 */
[----:B--2---:R-:W-:-:S02]  /*86b0*/  IMAD R5, R11, R25, R24 ;  /* 0x000000190b057224 */ /* 0x004fc400078e0218 */
[----:B---3--:R-:W-:Y:S02]  /*86c0*/  IMAD R10, R9, R30, R10 ;  /* 0x0000001e090a7224 */ /* 0x008fe400078e020a */
[----:B------:R-:W-:Y:S02]  /*86d0*/  IMAD.MOV.U32 R6, RZ, RZ, 0x1 ;  /* 0x00000001ff067424 */ /* 0x000fe400078e00ff */
[----:B------:R-:W-:-:S03]  /*86e0*/  IMAD R9, R5, R23, R12 ;  /* 0x0000001705097224 */ /* 0x000fc600078e020c */
[----:B------:R-:W-:Y:S02]  /*86f0*/  PRMT R5, R6, 0x7610, R5 ;  /* 0x0000761006057816 */ /* 0x000fe40000000005 */
[----:B------:R-:W-:Y:S02]  /*8700*/  SEL R6, R9, R10, !P4 ;  /* 0x0000000a09067207 */ /* 0x000fe40006000000 */
[----:B------:R-:W-:-:S07]  /*8710*/  SEL R18, R10, R9, !P4 ;  /* 0x000000090a127207 */ /* 0x000fce0006000000 */
.L_x_140:
[----:B------:R-:W-:-:S08]  /*8720*/  NOP ;  /* 0x0000000000007918 */ /* 0x000fd00000000000 */
[----:B------:R-:W0:-:S00]  /*8730*/  USETMAXREG.DEALLOC.CTAPOOL 0x28 ;  /* 0x00000028000079c8 */ /* 0x000e0000080e0500 */
[----:B0-----:R-:W-:-:S13]  /*8740*/  ISETP.NE.AND P0, PT, R7, RZ, PT ;  /* 0x000000ff0700720c */ /* 0x001fda0003f05270 */
[----:B------:R-:W-:Y:S05]  /*8750*/  @P0 EXIT ;  /* 0x000000000000094d */ /* 0x000fea0003800000 */
[----:B------:R-:W-:Y:S01]  /*8760*/  LOP3.LUT P0, RZ, R5, 0xff, RZ, 0xc0, !PT ;  /* 0x000000ff05ff7812 */ /* 0x000fe2000780c0ff */
[----:B------:R-:W-:Y:S02]  /*8770*/  IMAD.MOV.U32 R5, RZ, RZ, 0x1 ;  /* 0x00000001ff057424 */ /* 0x000fe400078e00ff */
[----:B------:R-:W-:-:S10]  /*8780*/  IMAD.MOV.U32 R17, RZ, RZ, RZ ;  /* 0x000000ffff117224 */ /* 0x000fd400078e00ff */
[----:B------:R-:W-:Y:S05]  /*8790*/  @!P0 BRA `(.L_x_143) ;  /* 0x0000000c00608947 */ /* 0x000fea0003800000 */
[----:B------:R-:W0:Y:S01]  /*87a0*/  LDC R5, c[0x0][0x28c] ;  /* 0x0000a300ff057b82 */ /* 0x000e220000000800 */
[----:B------:R-:W1:Y:S01]  /*87b0*/  S2R R11, SR_CgaCtaId ;  /* 0x00000000000b7919 */ /* 0x000e620000008800 */
[----:B------:R-:W-:Y:S01]  /*87c0*/  ULDC UR5, c[0x0][0x658] ;  /* 0x0001960000057ab9 */ /* 0x000fe20000000800 */
[----:B------:R-:W-:Y:S01]  /*87d0*/  UMOV UR7, 0xffffffff ;  /* 0xffffffff00077882 */ /* 0x000fe20000000000 */
[----:B------:R-:W-:Y:S01]  /*87e0*/  ULDC UR6, c[0x0][0xc] ;  /* 0x0000030000067ab9 */ /* 0x000fe20000000800 */
[----:B------:R-:W-:Y:S01]  /*87f0*/  USHF.L.U32 UR9, UR7, UR5, URZ ;  /* 0x0000000507097299 */ /* 0x000fe2000800063f */
[----:B------:R-:W-:Y:S01]  /*8800*/  BSSY B0, `(.L_x_143) ;  /* 0x00000d1000007945 */ /* 0x000fe20003800000 */
[----:B------:R-:W-:Y:S01]  /*8810*/  UMOV UR8, 0x1 ;  /* 0x0000000100087882 */ /* 0x000fe20000000000 */
[----:B------:R-:W-:Y:S01]  /*8820*/  ULDC UR7, c[0x0][0x10] ;  /* 0x0000040000077ab9 */ /* 0x000fe20000000800 */
[----:B------:R-:W-:Y:S01]  /*8830*/  USHF.L.U32 UR5, UR8, UR5, URZ ;  /* 0x0000000508057299 */ /* 0x000fe2000800063f */
[----:B------:R-:W-:Y:S01]  /*8840*/  IMAD.MOV.U32 R14, RZ, RZ, 0x1 ;  /* 0x00000001ff0e7424 */ /* 0x000fe200078e00ff */
[----:B------:R-:W-:Y:S01]  /*8850*/  UIMAD.WIDE.U32 UR6, UR6, UR7, URZ ;  /* 0x00000007060672a5 */ /* 0x000fe2000f8e003f */
[----:B------:R-:W-:Y:S01]  /*8860*/  LOP3.LUT R15, R4, 0x2, RZ, 0xfc, !PT ;  /* 0x00000002040f7812 */ /* 0x000fe200078efcff */
[----:B------:R-:W-:Y:S01]  /*8870*/  ULDC UR8, c[0x0][0x14] ;  /* 0x0000050000087ab9 */ /* 0x000fe20000000800 */
[----:B------:R-:W-:Y:S01]  /*8880*/  IMAD.MOV.U32 R17, RZ, RZ, RZ ;  /* 0x000000ffff117224 */ /* 0x000fe200078e00ff */
[----:B------:R-:W-:-:S02]  /*8890*/  UIMAD.WIDE.U32 UR30, UR6, UR8, URZ ;  /* 0x00000008061e72a5 */ /* 0x000fc4000f8e003f */
[----:B------:R-:W-:Y:S01]  /*88a0*/  UIMAD UR7, UR7, UR8, URZ ;  /* 0x00000008070772a4 */ /* 0x000fe2000f8e023f */
[----:B------:R-:W-:Y:S01]  /*88b0*/  ULDC UR4, c[0x0][0x600] ;  /* 0x0001800000047ab9 */ /* 0x000fe20000000800 */
[----:B------:R-:W-:Y:S02]  /*88c0*/  ULOP3.LUT UR6, URZ, UR9, URZ, 0x33, !UPT ;  /* 0x000000093f067292 */ /* 0x000fe4000f8e333f */
[----:B------:R-:W-:Y:S01]  /*88d0*/  UIADD3 UR4, UR4, -0x1, URZ ;  /* 0xffffffff04047890 */ /* 0x000fe2000fffe03f */
[----:B0-----:R-:W-:Y:S01]  /*88e0*/  VIADD R5, R5, 0xff ;  /* 0x000000ff05057836 */ /* 0x001fe20000000000 */
[----:B------:R-:W-:Y:S01]  /*88f0*/  UIADD3 UR7, UR31, UR7, URZ ;  /* 0x000000071f077290 */ /* 0x000fe2000fffe03f */
[----:B------:R-:W-:-:S03]  /*8900*/  ULDC.64 UR38, c[0x0][0x198] ;  /* 0x0000660000267ab9 */ /* 0x000fc60000000a00 */
[----:B------:R-:W-:-:S04]  /*8910*/  SHF.R.S32.HI R8, RZ, 0x1f, R5 ;  /* 0x0000001fff087819 */ /* 0x000fc80000011405 */
[----:B------:R-:W-:Y:S01]  /*8920*/  LEA.HI R8, R8, R5, RZ, 0x8 ;  /* 0x0000000508087211 */ /* 0x000fe200078f40ff */
[----:B------:R-:W-:Y:S01]  /*8930*/  IMAD.MOV.U32 R5, RZ, RZ, 0x1 ;  /* 0x00000001ff057424 */ /* 0x000fe200078e00ff */
[----:B-1----:R-:W-:Y:S02]  /*8940*/  LOP3.LUT R11, R11, 0x1, RZ, 0xc0, !PT ;  /* 0x000000010b0b7812 */ /* 0x002fe400078ec0ff */
[----:B------:R-:W-:-:S05]  /*8950*/  SHF.R.S32.HI R10, RZ, 0x8, R8 ;  /* 0x00000008ff0a7819 */ /* 0x000fca0000011408 */
[----:B------:R-:W-:-:S07]  /*8960*/  VIADD R12, R10, 0x1 ;  /* 0x000000010a0c7836 */ /* 0x000fce0000000000 */
.L_x_154:
[----:B------:R-:W-:-:S03]  /*8970*/  UMOV UR8, 0xffffffff ;  /* 0xffffffff00087882 */ /* 0x000fc60000000000 */
[----:B------:R-:W-:Y:S05]  /*8980*/  BRA.DIV UR8, `(.L_x_144) ;  /* 0x0000000e08b07947 */ /* 0x000fea000b800000 */
[----:B------:R-:W-:-:S13]  /*8990*/  ELECT P0, URZ, PT ;  /* 0x00000000003f782f */ /* 0x000fda0003800000 */
.L_x_164:
[----:B------:R-:W0:Y:S01]  /*89a0*/  LDC R7, c[0x0][0x28c] ;  /* 0x0000a300ff077b82 */ /* 0x000e220000000800 */
[----:B------:R-:W-:Y:S01]  /*89b0*/  BSSY B1, `(.L_x_145) ;  /* 0x0000045000017945 */ /* 0x000fe20003800000 */
[----:B0-----:R-:W-:-:S13]  /*89c0*/  ISETP.LT.OR P0, PT, R7, 0x1, !P0 ;  /* 0x000000010700780c */ /* 0x001fda0004701670 */
[----:B------:R-:W-:Y:S05]  /*89d0*/  @P0 BRA `(.L_x_146) ;  /* 0x0000000400080947 */ /* 0x000fea0003800000 */
[----:B------:R-:W-:Y:S02]  /*89e0*/  IMAD R9, R6, 0x2, R11 ;  /* 0x0000000206097824 */ /* 0x000fe400078e020b */
[----:B------:R-:W-:Y:S02]  /*89f0*/  IMAD R19, R18, 0xc0, RZ ;  /* 0x000000c012137824 */ /* 0x000fe400078e02ff */
[----:B------:R-:W-:Y:S02]  /*8a00*/  IMAD.MOV.U32 R22, RZ, RZ, RZ ;  /* 0x000000ffff167224 */ /* 0x000fe400078e00ff */
[----:B------:R-:W-:Y:S02]  /*8a10*/  IMAD.MOV.U32 R6, RZ, RZ, R12 ;  /* 0x000000ffff067224 */ /* 0x000fe400078e000c */
[----:B------:R-:W-:Y:S02]  /*8a20*/  IMAD.MOV.U32 R7, RZ, RZ, R5 ;  /* 0x000000ffff077224 */ /* 0x000fe400078e0005 */
[----:B------:R-:W-:-:S02]  /*8a30*/  IMAD.MOV.U32 R8, RZ, RZ, R17 ;  /* 0x000000ffff087224 */ /* 0x000fc400078e0011 */
[----:B------:R-:W-:-:S07]  /*8a40*/  IMAD R20, R9, 0x18, RZ ;  /* 0x0000001809147824 */ /* 0x000fce00078e02ff */
.L_x_149:
[----:B------:R-:W0:Y:S01]  /*8a50*/  S2R R18, SR_CgaCtaId ;  /* 0x0000000000127919 */ /* 0x000e220000008800 */
[----:B------:R-:W-:Y:S02]  /*8a60*/  MOV R9, 0x400 ;  /* 0x0000040000097802 */ /* 0x000fe40000000f00 */
[----:B------:R-:W-:-:S13]  /*8a70*/  LOP3.LUT P1, RZ, R0, 0x7f, RZ, 0xc0, !PT ;  /* 0x0000007f00ff7812 */ /* 0x000fda000782c0ff */
[----:B------:R-:W1:Y:S01]  /*8a80*/  @!P1 LDC R13, c[0x0][0x500] ;  /* 0x00014000ff0d9b82 */ /* 0x000e620000000800 */
[----:B0-----:R-:W-:Y:S02]  /*8a90*/  LEA R21, R18, R9, 0x18 ;  /* 0x0000000912157211 */ /* 0x001fe400078ec0ff */
[----:B------:R-:W-:-:S03]  /*8aa0*/  SHF.L.U32 R9, R7, 0x1f, RZ ;  /* 0x0000001f07097819 */ /* 0x000fc600000006ff */
[----:B------:R-:W-:-:S04]  /*8ab0*/  IMAD R18, R8, 0x8, R21 ;  /* 0x0000000808127824 */ /* 0x000fc800078e0215 */
[----:B------:R-:W0:Y:S02]  /*8ac0*/  SYNCS.PHASECHK.TRANS64.TRYWAIT P0, [R18+URZ+0x18], R9 ;  /* 0x00001809120075a7 */ /* 0x000e24000800017f */
[----:B01----:R-:W-:Y:S05]  /*8ad0*/  @!P0 BRA `(.L_x_147) ;  /* 0x0000000c007c8947 */ /* 0x003fea0003800000 */
.L_x_165:
[----:B0-----:R-:W-:Y:S01]  /*8ae0*/  PRMT R9, R15, 0x9910, RZ ;  /* 0x000099100f097816 */ /* 0x001fe200000000ff */
[----:B------:R0:W-:Y:S03]  /*8af0*/  @!P1 SYNCS.ARRIVE.TRANS64 RZ, [R18+URZ], R13 ;  /* 0x0000000d12ff99a7 */ /* 0x0001e6000800003f */
[----:B------:R-:W-:-:S13]  /*8b00*/  ISETP.NE.AND P0, PT, R9, 0x2, PT ;  /* 0x000000020900780c */ /* 0x000fda0003f05270 */
[----:B0-----:R-:W-:Y:S05]  /*8b10*/  @P0 BRA `(.L_x_148) ;  /* 0x0000000000040947 */ /* 0x001fea0003800000 */
[----:B------:R-:W-:Y:S01]  /*8b20*/  BPT.TRAP 0x1 ;  /* 0x000000040000795c */ /* 0x000fe20000300000 */
.L_x_148:
[----:B------:R-:W-:Y:S01]  /*8b30*/  IMAD R9, R8, 0xc000, R21 ;  /* 0x0000c00008097824 */ /* 0x000fe200078e0215 */
[----:B------:R-:W-:Y:S01]  /*8b40*/  R2UR UR34, R22 ;  /* 0x00000000162272ca */ /* 0x000fe200000e0000 */
[----:B------:R-:W-:Y:S01]  /*8b50*/  VIADD R6, R6, 0xffffffff ;  /* 0xffffffff06067836 */ /* 0x000fe20000000000 */
[----:B------:R-:W-:Y:S01]  /*8b60*/  R2UR UR33, R18 ;  /* 0x00000000122172ca */ /* 0x000fe200000e0000 */
[----:B------:R-:W-:Y:S01]  /*8b70*/  UIADD3 UR14, UP0, UR38, 0xf0, URZ ;  /* 0x000000f0260e7890 */ /* 0x000fe2000ff1e03f */
[----:B------:R-:W-:Y:S01]  /*8b80*/  R2UR UR24, R9 ;  /* 0x00000000091872ca */ /* 0x000fe200000e0000 */
[----:B------:R-:W-:Y:S01]  /*8b90*/  IMAD R9, R8, 0x4, R11 ;  /* 0x0000000408097824 */ /* 0x000fe200078e020b */
[----:B------:R-:W-:Y:S01]  /*8ba0*/  R2UR UR36, R16 ;  /* 0x00000000102472ca */ /* 0x000fe200000e0000 */
[----:B------:R-:W-:Y:S01]  /*8bb0*/  UIADD3 UR40, UP1, UR38, 0x1f0, URZ ;  /* 0x000001f026287890 */ /* 0x000fe2000ff3e03f */
[----:B------:R-:W-:Y:S01]  /*8bc0*/  R2UR UR35, R19 ;  /* 0x00000000132372ca */ /* 0x000fe200000e0000 */
[----:B------:R-:W-:Y:S01]  /*8bd0*/  IMAD R9, R9, 0xc00, R21 ;  /* 0x00000c0009097824 */ /* 0x000fe200078e0215 */
[----:B------:R-:W-:Y:S01]  /*8be0*/  R2UR UR19, R20 ;  /* 0x00000000141372ca */ /* 0x000fe200000e0000 */
[----:B------:R-:W-:Y:S01]  /*8bf0*/  UIADD3.X UR15, URZ, UR39, URZ, UP0, !UPT ;  /* 0x000000273f0f7290 */ /* 0x000fe200087fe43f */
[----:B------:R-:W-:Y:S01]  /*8c00*/  ISETP.GT.AND P1, PT, R6, 0x1, PT ;  /* 0x000000010600780c */ /* 0x000fe20003f24270 */
[----:B------:R-:W-:Y:S01]  /*8c10*/  UIADD3 UR26, UR34, 0x80, URZ ;  /* 0x00000080221a7890 */ /* 0x000fe2000fffe03f */
[----:B------:R-:W-:Y:S01]  /*8c20*/  R2UR UR8, R9 ;  /* 0x00000000090872ca */ /* 0x000fe200000e0000 */
[----:B------:R-:W-:Y:S01]  /*8c30*/  UIADD3.X UR41, URZ, UR39, URZ, UP1, !UPT ;  /* 0x000000273f297290 */ /* 0x000fe20008ffe43f */
[----:B------:R-:W-:Y:S01]  /*8c40*/  VIADD R8, R8, 0x1 ;  /* 0x0000000108087836 */ /* 0x000fe20000000000 */
[----:B------:R-:W-:Y:S01]  /*8c50*/  UIADD3 UR32, UR24, 0x100, URZ ;  /* 0x0000010018207890 */ /* 0x000fe2000fffe03f */
[----:B------:R-:W-:Y:S01]  /*8c60*/  VIADD R22, R22, 0x100 ;  /* 0x0000010016167836 */ /* 0x000fe20000000000 */
[----:B------:R-:W-:Y:S01]  /*8c70*/  UIADD3 UR24, UR24, 0x6100, URZ ;  /* 0x0000610018187890 */ /* 0x000fe2000fffe03f */
[----:B------:R-:W-:Y:S01]  /*8c80*/  UMOV UR22, 0x0 ;  /* 0x0000000000167882 */ /* 0x000fe20000000000 */
[----:B------:R-:W-:Y:S01]  /*8c90*/  UMOV UR23, 0x10000000 ;  /* 0x1000000000177882 */ /* 0x000fe20000000000 */
[----:B------:R-:W-:Y:S01]  /*8ca0*/  ISETP.NE.AND P0, PT, R8, 0x3, PT ;  /* 0x000000030800780c */ /* 0x000fe20003f05270 */
[----:B------:R-:W-:Y:S01]  /*8cb0*/  UMOV UR25, UR33 ;  /* 0x0000002100197c82 */ /* 0x000fe20008000000 */
[----:B------:R-:W-:Y:S01]  /*8cc0*/  UMOV UR28, UR36 ;  /* 0x00000024001c7c82 */ /* 0x000fe20008000000 */
[----:B------:R-:W-:-:S02]  /*8cd0*/  UMOV UR27, UR35 ;  /* 0x00000023001b7c82 */ /* 0x000fc40008000000 */
[----:B------:R-:W-:Y:S01]  /*8ce0*/  UIADD3 UR16, UR8, 0x24100, URZ ;  /* 0x0002410008107890 */ /* 0x000fe2000fffe03f */
[----:B------:R0:W-:Y:S01]  /*8cf0*/  UTMALDG.3D [UR32], [UR14], desc[UR22] ;  /* 0x000016200e0075b4 */ /* 0x0001e20008011000 */
[----:B------:R-:W-:Y:S01]  /*8d00*/  UIADD3 UR8, UR8, 0x25900, URZ ;  /* 0x0002590008087890 */ /* 0x000fe2000fffe03f */
[----:B------:R-:W-:Y:S01]  /*8d10*/  SEL R18, RZ, 0x1, P0 ;  /* 0x00000001ff127807 */ /* 0x000fe20000000000 */
[----:B------:R-:W-:Y:S01]  /*8d20*/  UMOV UR13, 0x30000 ;  /* 0x00030000000d7882 */ /* 0x000fe20000000000 */
[----:B------:R-:W-:Y:S01]  /*8d30*/  UMOV UR17, UR33 ;  /* 0x0000002100117c82 */ /* 0x000fe20008000000 */
[----:B------:R-:W-:Y:S01]  /*8d40*/  UMOV UR18, UR34 ;  /* 0x0000002200127c82 */ /* 0x000fe20008000000 */
[----:B------:R-:W-:Y:S01]  /*8d50*/  UMOV UR20, UR36 ;  /* 0x0000002400147c82 */ /* 0x000fe20008000000 */
[----:B------:R-:W-:Y:S01]  /*8d60*/  UMOV UR9, UR33 ;  /* 0x0000002100097c82 */ /* 0x000fe20008000000 */
[----:B------:R-:W-:Y:S01]  /*8d70*/  UMOV UR11, UR19 ;  /* 0x00000013000b7c82 */ /* 0x000fe20008000000 */
[----:B------:R-:W-:Y:S01]  /*8d80*/  UMOV UR12, UR36 ;  /* 0x00000024000c7c82 */ /* 0x000fe20008000000 */
[----:B------:R0:W-:Y:S01]  /*8d90*/  UTMALDG.3D [UR24], [UR14], desc[UR22] ;  /* 0x000016180e0075b4 */ /* 0x0001e20008011000 */
[----:B------:R-:W-:Y:S01]  /*8da0*/  UMOV UR10, UR26 ;  /* 0x0000001a000a7c82 */ /* 0x000fe20008000000 */
[----:B------:R-:W-:-:S02]  /*8db0*/  LOP3.LUT R7, R7, R18, RZ, 0x3c, !PT ;  /* 0x0000001207077212 */ /* 0x000fc400078e3cff */
[----:B------:R-:W-:Y:S01]  /*8dc0*/  SEL R8, R8, RZ, P0 ;  /* 0x000000ff08087207 */ /* 0x000fe20000000000 */
[----:B------:R0:W-:Y:S01]  /*8dd0*/  UTMALDG.3D.MULTICAST [UR16], [UR40], UR13, desc[UR22] ;  /* 0x00001610280073b4 */ /* 0x0001e2000801180d */
[----:B------:R0:W-:Y:S02]  /*8de0*/  UTMALDG.3D.MULTICAST [UR8], [UR40], UR13, desc[UR22] ;  /* 0x00001608280073b4 */ /* 0x0001e4000801180d */
[----:B0-----:R-:W-:Y:S05]  /*8df0*/  @P1 BRA `(.L_x_149) ;  /* 0xfffffffc00141947 */ /* 0x001fea000383ffff */
.L_x_146:
[----:B------:R-:W-:Y:S05]  /*8e00*/  BSYNC B1 ;  /* 0x0000000000017941 */ /* 0x000fea0003800000 */
.L_x_145:
[----:B------:R-:W-:Y:S01]  /*8e10*/  LOP3.LUT P1, RZ, R14, 0xff, RZ, 0xc0, !PT ;  /* 0x000000ff0eff7812 */ /* 0x000fe2000782c0ff */
[C---:B------:R-:W-:Y:S01]  /*8e20*/  IMAD.IADD R17, R10.reuse, 0x1, R17 ;  /* 0x000000010a117824 */ /* 0x040fe200078e0211 */
[----:B------:R-:W-:Y:S01]  /*8e30*/  ULDC.64 UR8, c[0x0][0x650] ;  /* 0x0001940000087ab9 */ /* 0x000fe20000000a00 */
[C---:B------:R-:W-:Y:S01]  /*8e40*/  ISETP.GE.U32.AND P2, PT, R10.reuse, 0x3, PT ;  /* 0x000000030a00780c */ /* 0x040fe20003f46070 */
[----:B------:R-:W-:Y:S01]  /*8e50*/  BSSY B1, `(.L_x_150) ;  /* 0x0000069000017945 */ /* 0x000fe20003800000 */
[----:B------:R-:W-:Y:S01]  /*8e60*/  IMAD.MOV.U32 R18, RZ, RZ, -0x1 ;  /* 0xffffffffff127424 */ /* 0x000fe200078e00ff */
[----:B------:R-:W-:Y:S01]  /*8e70*/  ISETP.GT.U32.AND P0, PT, R17, 0x2, PT ;  /* 0x000000021100780c */ /* 0x000fe20003f04070 */
[----:B------:R-:W-:Y:S01]  /*8e80*/  IMAD.MOV.U32 R16, RZ, RZ, -0x1 ;  /* 0xffffffffff107424 */ /* 0x000fe200078e00ff */
[----:B------:R-:W-:Y:S02]  /*8e90*/  PRMT R14, RZ, 0x7610, R14 ;  /* 0x00007610ff0e7816 */ /* 0x000fe4000000000e */
[----:B------:R-:W-:-:S03]  /*8ea0*/  ISETP.LT.U32.AND P0, PT, R10, 0x3, P0 ;  /* 0x000000030a00780c */ /* 0x000fc60000701070 */
[----:B------:R-:W0:Y:S01]  /*8eb0*/  @P1 S2R R7, SR_CgaCtaId ;  /* 0x0000000000071919 */ /* 0x000e220000008800 */
[----:B------:R-:W-:-:S04]  /*8ec0*/  @P1 MOV R6, 0x400 ;  /* 0x0000040000061802 */ /* 0x000fc80000000f00 */
[----:B0-----:R-:W-:Y:S01]  /*8ed0*/  @P1 LEA R8, R7, R6, 0x18 ;  /* 0x0000000607081211 */ /* 0x001fe200078ec0ff */
[----:B------:R-:W-:Y:S01]  /*8ee0*/  IMAD.WIDE.U32 R6, R17, -0x55555555, RZ ;  /* 0xaaaaaaab11067825 */ /* 0x000fe200078e00ff */
[----:B------:R-:W-:Y:S02]  /*8ef0*/  SEL R6, RZ, 0x1, !P0 ;  /* 0x00000001ff067807 */ /* 0x000fe40004000000 */
[----:B------:R0:W-:Y:S01]  /*8f00*/  @P1 SYNCS.ARRIVE.TRANS64.A1T0 RZ, [R8+URZ+0x48], RZ ;  /* 0x000048ff08ff19a7 */ /* 0x0001e2000810003f */
[----:B------:R-:W-:Y:S02]  /*8f10*/  IADD3 R2, P1, R2, UR30, RZ ;  /* 0x0000001e02027c10 */ /* 0x000fe4000ff3e0ff */
[----:B------:R-:W-:Y:S01]  /*8f20*/  LOP3.LUT R5, R5, R6, RZ, 0x3c, !PT ;  /* 0x0000000605057212 */ /* 0x000fe200078e3cff */
[----:B------:R-:W-:Y:S01]  /*8f30*/  IMAD.MOV.U32 R6, RZ, RZ, -0x1 ;  /* 0xffffffffff067424 */ /* 0x000fe200078e00ff */
[----:B------:R-:W-:Y:S02]  /*8f40*/  IADD3.X R3, R3, UR7, RZ, P1, !PT ;  /* 0x0000000703037c10 */ /* 0x000fe40008ffe4ff */
[----:B------:R-:W-:-:S02]  /*8f50*/  ISETP.GE.U32.AND P0, PT, R2, UR8, PT ;  /* 0x0000000802007c0c */ /* 0x000fc4000bf06070 */
[----:B0-----:R-:W-:Y:S02]  /*8f60*/  SHF.R.U32.HI R8, RZ, 0x1, R7 ;  /* 0x00000001ff087819 */ /* 0x001fe40000011607 */
[----:B------:R-:W-:Y:S02]  /*8f70*/  ISETP.GE.U32.AND.EX P0, PT, R3, UR9, PT, P0 ;  /* 0x0000000903007c0c */ /* 0x000fe4000bf06100 */
[----:B------:R-:W-:Y:S01]  /*8f80*/  @P2 LOP3.LUT R5, R5, 0x1, R8, 0x78, !PT ;  /* 0x0000000105052812 */ /* 0x000fe200078e7808 */
[----:B------:R-:W-:Y:S01]  /*8f90*/  IMAD R17, R8, -0x3, R17 ;  /* 0xfffffffd08117824 */ /* 0x000fe200078e0211 */
[----:B------:R-:W-:-:S09]  /*8fa0*/  PRMT R7, RZ, 0x7610, R7 ;  /* 0x00007610ff077816 */ /* 0x000fd20000000007 */
[----:B------:R-:W-:Y:S05]  /*8fb0*/  @P0 BRA `(.L_x_151) ;  /* 0x0000000400480947 */ /* 0x000fea0003800000 */
[----:B------:R-:W0:Y:S01]  /*8fc0*/  S2R R18, SR_CTAID.X ;  /* 0x0000000000127919 */ /* 0x000e220000002500 */
[----:B------:R-:W-:Y:S01]  /*8fd0*/  ULDC.64 UR8, c[0x0][0x628] ;  /* 0x00018a0000087ab9 */ /* 0x000fe20000000a00 */
[----:B------:R-:W1:Y:S01]  /*8fe0*/  LDC R19, c[0x0][0x144] ;  /* 0x00005100ff137b82 */ /* 0x000e620000000800 */
[----:B------:R-:W-:Y:S01]  /*8ff0*/  ISETP.NE.U32.AND P0, PT, RZ, UR8, PT ;  /* 0x00000008ff007c0c */ /* 0x000fe2000bf05070 */
[----:B------:R-:W2:Y:S01]  /*9000*/  S2R R13, SR_CTAID.Y ;  /* 0x00000000000d7919 */ /* 0x000ea20000002600 */
[----:B------:R-:W-:Y:S01]  /*9010*/  ULDC UR11, c[0x0][0x630] ;  /* 0x00018c00000b7ab9 */ /* 0x000fe20000000800 */
[----:B------:R-:W-:Y:S01]  /*9020*/  ULDC UR12, c[0x0][0x150] ;  /* 0x00005400000c7ab9 */ /* 0x000fe20000000800 */
[----:B------:R-:W-:Y:S01]  /*9030*/  ISETP.NE.AND.EX P0, PT, RZ, UR9, PT, P0 ;  /* 0x00000009ff007c0c */ /* 0x000fe2000bf05300 */
[----:B------:R-:W-:Y:S02]  /*9040*/  IMAD.MOV.U32 R6, RZ, RZ, R2 ;  /* 0x000000ffff067224 */ /* 0x000fe400078e0002 */
[----:B------:R-:W-:Y:S01]  /*9050*/  IMAD.MOV.U32 R7, RZ, RZ, R3 ;  /* 0x000000ffff077224 */ /* 0x000fe200078e0003 */
[----:B0-----:R-:W-:-:S09]  /*9060*/  I2FP.F32.U32 R20, R18 ;  /* 0x0000001200147245 */ /* 0x001fd20000201000 */
[----:B------:R-:W-:Y:S05]  /*9070*/  @!P0 BRA `(.L_x_152) ;  /* 0x0000000000288947 */ /* 0x000fea0003800000 */
[----:B------:R-:W-:Y:S02]  /*9080*/  ULDC UR10, c[0x0][0x634] ;  /* 0x00018d00000a7ab9 */ /* 0x000fe40000000800 */
[----:B------:R-:W-:-:S05]  /*9090*/  IADD3 R7, P0, R2, UR10, RZ ;  /* 0x0000000a02077c10 */ /* 0x000fca000ff1e0ff */
[----:B------:R-:W-:-:S04]  /*90a0*/  IMAD.X R21, RZ, RZ, R3, P0 ;  /* 0x000000ffff157224 */ /* 0x000fc800000e0603 */
[----:B------:R-:W-:-:S04]  /*90b0*/  IMAD.WIDE.U32 R8, R21, UR8, RZ ;  /* 0x0000000815087c25 */ /* 0x000fc8000f8e00ff */
[----:B------:R-:W-:-:S04]  /*90c0*/  IMAD.WIDE.U32 R8, P0, R7, UR9, R8 ;  /* 0x0000000907087c25 */ /* 0x000fc8000f800008 */
[----:B------:R-:W-:-:S04]  /*90d0*/  IMAD.WIDE.U32 R6, R7, UR8, RZ ;  /* 0x0000000807067c25 */ /* 0x000fc8000f8e00ff */
[----:B------:R-:W-:Y:S01]  /*90e0*/  IMAD.MOV.U32 R6, RZ, RZ, R9 ;  /* 0x000000ffff067224 */ /* 0x000fe200078e0009 */
[----:B------:R-:W-:Y:S01]  /*90f0*/  IADD3 RZ, P1, R7, R8, RZ ;  /* 0x0000000807ff7210 */ /* 0x000fe20007f3e0ff */
[----:B------:R-:W-:-:S04]  /*9100*/  IMAD.X R7, RZ, RZ, RZ, P0 ;  /* 0x000000ffff077224 */ /* 0x000fc800000e06ff */
[----:B------:R-:W-:-:S08]  /*9110*/  IMAD.WIDE.U32.X R6, R21, UR9, R6, P1 ;  /* 0x0000000915067c25 */ /* 0x000fd000088e0406 */
.L_x_152:
[----:B------:R-:W-:Y:S01]  /*9120*/  FMUL R20, R20, UR12 ;  /* 0x0000000c14147c20 */ /* 0x000fe20008400000 */
[--C-:B------:R-:W-:Y:S01]  /*9130*/  SHF.R.U64 R16, R6, UR11, R7.reuse ;  /* 0x0000000b06107c19 */ /* 0x100fe20008001207 */
[----:B------:R-:W-:Y:S01]  /*9140*/  ULDC.64 UR8, c[0x0][0x620] ;  /* 0x0001880000087ab9 */ /* 0x000fe20000000a00 */
[----:B------:R-:W-:Y:S01]  /*9150*/  SHF.R.U32.HI R6, RZ, UR11, R7 ;  /* 0x0000000bff067c19 */ /* 0x000fe20008011607 */
[----:B------:R-:W-:Y:S01]  /*9160*/  ULDC.64 UR10, c[0x0][0x640] ;  /* 0x00019000000a7ab9 */ /* 0x000fe20000000a00 */
[----:B------:R-:W-:Y:S01]  /*9170*/  IADD3 R7, P0, RZ, -R16, RZ ;  /* 0x80000010ff077210 */ /* 0x000fe20007f1e0ff */
[----:B------:R-:W0:Y:S01]  /*9180*/  F2I.U32.TRUNC.NTZ R20, R20 ;  /* 0x0000001400147305 */ /* 0x000e22000020f000 */
[----:B------:R-:W3:Y:S03]  /*9190*/  LDC R22, c[0x0][0x148] ;  /* 0x00005200ff167b82 */ /* 0x000ee60000000800 */
[----:B------:R-:W-:Y:S01]  /*91a0*/  IMAD.X R6, RZ, RZ, ~R6, P0 ;  /* 0x000000ffff067224 */ /* 0x000fe200000e0e06 */
[----:B------:R-:W-:-:S03]  /*91b0*/  ISETP.NE.U32.AND P0, PT, RZ, UR10, PT ;  /* 0x0000000aff007c0c */ /* 0x000fc6000bf05070 */
[----:B------:R-:W-:Y:S01]  /*91c0*/  IMAD R6, R6, UR8, RZ ;  /* 0x0000000806067c24 */ /* 0x000fe2000f8e02ff */
[----:B------:R-:W-:-:S03]  /*91d0*/  ISETP.NE.AND.EX P0, PT, RZ, UR11, PT, P0 ;  /* 0x0000000bff007c0c */ /* 0x000fc6000bf05300 */
[C---:B------:R-:W-:Y:S01]  /*91e0*/  IMAD R9, R7.reuse, UR9, R6 ;  /* 0x0000000907097c24 */ /* 0x040fe2000f8e0206 */
[----:B------:R-:W-:Y:S01]  /*91f0*/  ULDC UR9, c[0x0][0x154] ;  /* 0x0000550000097ab9 */ /* 0x000fe20000000800 */
[----:B------:R-:W-:Y:S01]  /*9200*/  IMAD.WIDE.U32 R6, R7, UR8, R2 ;  /* 0x0000000807067c25 */ /* 0x000fe2000f8e0002 */
[----:B------:R-:W-:-:S03]  /*9210*/  ULDC UR8, c[0x0][0x618] ;  /* 0x0001860000087ab9 */ /* 0x000fc60000000800 */
[----:B0-----:R-:W-:Y:S02]  /*9220*/  IMAD.MOV R8, RZ, RZ, -R20 ;  /* 0x000000ffff087224 */ /* 0x001fe400078e0a14 */
[----:B------:R-:W-:Y:S02]  /*9230*/  IMAD.IADD R7, R7, 0x1, R9 ;  /* 0x0000000107077824 */ /* 0x000fe400078e0209 */
[----:B-1----:R-:W-:Y:S01]  /*9240*/  IMAD R18, R19, R8, R18 ;  /* 0x0000000813127224 */ /* 0x002fe200078e0212 */
[----:B--2---:R-:W-:Y:S02]  /*9250*/  I2FP.F32.U32 R8, R13 ;  /* 0x0000000d00087245 */ /* 0x004fe40000201000 */
[--C-:B------:R-:W-:Y:S02]  /*9260*/  SHF.R.U64 R19, R6, UR8, R7.reuse ;  /* 0x0000000806137c19 */ /* 0x100fe40008001207 */
[----:B------:R-:W-:Y:S01]  /*9270*/  SHF.R.U32.HI R6, RZ, UR8, R7 ;  /* 0x00000008ff067c19 */ /* 0x000fe20008011607 */
[----:B------:R-:W-:Y:S01]  /*9280*/  FMUL R8, R8, UR9 ;  /* 0x0000000908087c20 */ /* 0x000fe20008400000 */
[----:B------:R-:W-:-:S02]  /*9290*/  ULDC UR8, c[0x0][0x608] ;  /* 0x0001820000087ab9 */ /* 0x000fc40000000800 */
[--C-:B------:R-:W-:Y:S01]  /*92a0*/  SHF.R.U64 R21, R19, UR8, R6.reuse ;  /* 0x0000000813157c19 */ /* 0x100fe20008001206 */
[----:B------:R0:W1:Y:S01]  /*92b0*/  F2I.U32.TRUNC.NTZ R24, R8 ;  /* 0x0000000800187305 */ /* 0x000062000020f000 */
[----:B------:R-:W-:Y:S01]  /*92c0*/  SHF.R.U32.HI R6, RZ, UR8, R6 ;  /* 0x00000008ff067c19 */ /* 0x000fe20008011606 */
[----:B------:R-:W-:-:S03]  /*92d0*/  ULDC UR8, c[0x0][0x658] ;  /* 0x0001960000087ab9 */ /* 0x000fc60000000800 */
[--C-:B------:R-:W-:Y:S02]  /*92e0*/  SHF.R.U64 R20, R21, UR8, R6.reuse ;  /* 0x0000000815147c19 */ /* 0x100fe40008001206 */
[----:B------:R-:W-:-:S03]  /*92f0*/  SHF.R.U32.HI R23, RZ, UR8, R6 ;  /* 0x00000008ff177c19 */ /* 0x000fc60008011606 */
[----:B------:R-:W-:Y:S02]  /*9300*/  IMAD.MOV.U32 R6, RZ, RZ, R20 ;  /* 0x000000ffff067224 */ /* 0x000fe400078e0014 */
[----:B------:R-:W-:Y:S01]  /*9310*/  IMAD.MOV.U32 R7, RZ, RZ, R23 ;  /* 0x000000ffff077224 */ /* 0x000fe200078e0017 */
[----:B0-----:R-:W-:Y:S06]  /*9320*/  @!P0 BRA `(.L_x_153) ;  /* 0x0000000000288947 */ /* 0x001fec0003800000 */
        /* <DEDUP_REMOVED lines=10> */
.L_x_153:
[----:B------:R-:W-:Y:S01]  /*93d0*/  ULDC UR8, c[0x0][0x648] ;  /* 0x0001920000087ab9 */ /* 0x000fe20000000800 */
[----:B------:R-:W-:Y:S01]  /*93e0*/  LOP3.LUT R21, R21, UR6, RZ, 0xc0, !PT ;  /* 0x0000000615157c12 */ /* 0x000fe2000f8ec0ff */
[----:B-1----:R-:W-:Y:S01]  /*93f0*/  IMAD.MOV R24, RZ, RZ, -R24 ;  /* 0x000000ffff187224 */ /* 0x002fe200078e0a18 */
[----:B------:R-:W-:Y:S01]  /*9400*/  SHF.R.U64 R6, R6, UR8, R7 ;  /* 0x0000000806067c19 */ /* 0x000fe20008001207 */
[----:B------:R-:W-:Y:S01]  /*9410*/  ULDC UR8, c[0x0][0x638] ;  /* 0x00018e0000087ab9 */ /* 0x000fe20000000800 */
[----:B------:R-:W-:Y:S01]  /*9420*/  LOP3.LUT R9, R19, UR4, RZ, 0xc0, !PT ;  /* 0x0000000413097c12 */ /* 0x000fe2000f8ec0ff */
[----:B---3--:R-:W-:Y:S01]  /*9430*/  @P4 IMAD R18, R22, R24, R13 ;  /* 0x0000001816124224 */ /* 0x008fe200078e020d */
[----:B------:R-:W-:Y:S01]  /*9440*/  ULDC UR9, c[0x0][0x610] ;  /* 0x0001840000097ab9 */ /* 0x000fe20000000800 */
[----:B------:R-:W-:Y:S02]  /*9450*/  IMAD.MOV R7, RZ, RZ, -R6 ;  /* 0x000000ffff077224 */ /* 0x000fe400078e0a06 */
[----:B------:R-:W-:-:S02]  /*9460*/  IMAD R21, R6, UR5, R21 ;  /* 0x0000000506157c24 */ /* 0x000fc4000f8e0215 */
[----:B------:R-:W-:Y:S01]  /*9470*/  IMAD R20, R7, UR8, R20 ;  /* 0x0000000807147c24 */ /* 0x000fe2000f8e0214 */
[----:B------:R-:W-:Y:S01]  /*9480*/  ULDC UR8, c[0x0][0x600] ;  /* 0x0001800000087ab9 */ /* 0x000fe20000000800 */
[----:B------:R-:W-:Y:S02]  /*9490*/  IMAD R18, R21, UR9, R18 ;  /* 0x0000000915127c24 */ /* 0x000fe4000f8e0212 */
[----:B------:R-:W-:Y:S02]  /*94a0*/  IMAD R9, R20, UR8, R9 ;  /* 0x0000000814097c24 */ /* 0x000fe4000f8e0209 */
[----:B------:R-:W-:-:S03]  /*94b0*/  IMAD.MOV.U32 R7, RZ, RZ, 0x1 ;  /* 0x00000001ff077424 */ /* 0x000fc600078e00ff */
[----:B------:R-:W-:Y:S02]  /*94c0*/  SEL R6, R9, R18, !P4 ;  /* 0x0000001209067207 */ /* 0x000fe40006000000 */
[----:B------:R-:W-:-:S07]  /*94d0*/  SEL R18, R18, R9, !P4 ;  /* 0x0000000912127207 */ /* 0x000fce0006000000 */
.L_x_151:
[----:B------:R-:W-:Y:S05]  /*94e0*/  BSYNC B1 ;  /* 0x0000000000017941 */ /* 0x000fea0003800000 */
.L_x_150:
[----:B------:R-:W-:-:S13]  /*94f0*/  LOP3.LUT P0, RZ, R7, 0xff, RZ, 0xc0, !PT ;  /* 0x000000ff07ff7812 */ /* 0x000fda000780c0ff */
[----:B------:R-:W-:Y:S05]  /*9500*/  @P0 BRA `(.L_x_154) ;  /* 0xfffffff400180947 */ /* 0x000fea000383ffff */
[----:B------:R-:W-:Y:S05]  /*9510*/  BSYNC B0 ;  /* 0x0000000000007941 */ /* 0x000fea0003800000 */
.L_x_143:
[----:B------:R-:W-:-:S03]  /*9520*/  UMOV UR8, 0xffffffff ;  /* 0xffffffff00087882 */ /* 0x000fc60000000000 */
[----:B------:R-:W-:Y:S05]  /*9530*/  BRA.DIV UR8, `(.L_x_155) ;  /* 0x0000000208f87947 */ /* 0x000fea000b800000 */
[----:B------:R-:W-:-:S13]  /*9540*/  ELECT P0, URZ, PT ;  /* 0x00000000003f782f */ /* 0x000fda0003800000 */
.L_x_168:
[----:B------:R-:W-:Y:S04]  /*9550*/  BSSY B0, `(.L_x_156) ;  /* 0x0000022000007945 */ /* 0x000fe80003800000 */
[----:B------:R-:W-:Y:S05]  /*9560*/  @!P0 BRA `(.L_x_157) ;  /* 0x0000000000808947 */ /* 0x000fea0003800000 */
[----:B------:R-:W-:-:S04]  /*9570*/  LOP3.LUT R4, R4, 0x2, RZ, 0xfc, !PT ;  /* 0x0000000204047812 */ /* 0x000fc800078efcff */
[----:B------:R-:W-:-:S13]  /*9580*/  ISETP.NE.AND P0, PT, R4, 0x3, PT ;  /* 0x000000030400780c */ /* 0x000fda0003f05270 */
[----:B------:R-:W-:Y:S05]  /*9590*/  @!P0 BRA `(.L_x_158) ;  /* 0x0000000000048947 */ /* 0x000fea0003800000 */
[----:B------:R-:W-:Y:S01]  /*95a0*/  BPT.TRAP 0x1 ;  /* 0x000000040000795c */ /* 0x000fe20000300000 */
.L_x_158:
[----:B------:R-:W0:Y:S01]  /*95b0*/  S2R R3, SR_CgaCtaId ;  /* 0x0000000000037919 */ /* 0x000e220000008800 */
[----:B------:R-:W-:-:S04]  /*95c0*/  MOV R0, 0x400 ;  /* 0x0000040000007802 */ /* 0x000fc80000000f00 */
[----:B0-----:R-:W-:Y:S02]  /*95d0*/  LEA R0, R3, R0, 0x18 ;  /* 0x0000000003007211 */ /* 0x001fe400078ec0ff */
[----:B------:R-:W-:-:S03]  /*95e0*/  SHF.L.U32 R3, R5, 0x1f, RZ ;  /* 0x0000001f05037819 */ /* 0x000fc600000006ff */
[----:B------:R-:W-:-:S04]  /*95f0*/  VIADD R0, R0, 0x18 ;  /* 0x0000001800007836 */ /* 0x000fc80000000000 */
[C---:B------:R-:W-:Y:S02]  /*9600*/  IMAD R4, R17.reuse, 0x8, R0 ;  /* 0x0000000811047824 */ /* 0x040fe400078e0200 */
[----:B------:R-:W-:Y:S02]  /*9610*/  VIADD R17, R17, 0x1 ;  /* 0x0000000111117836 */ /* 0x000fe40000000000 */
[----:B------:R-:W0:Y:S03]  /*9620*/  SYNCS.PHASECHK.TRANS64.TRYWAIT P0, [R4+URZ], R3 ;  /* 0x00000003040075a7 */ /* 0x000e26000800017f */
[----:B------:R-:W-:-:S04]  /*9630*/  ISETP.NE.AND P1, PT, R17, 0x3, PT ;  /* 0x000000031100780c */ /* 0x000fc80003f25270 */
[----:B------:R-:W-:Y:S02]  /*9640*/  SEL R2, RZ, 0x1, P1 ;  /* 0x00000001ff027807 */ /* 0x000fe40000800000 */
[----:B------:R-:W-:Y:S02]  /*9650*/  SEL R17, R17, RZ, P1 ;  /* 0x000000ff11117207 */ /* 0x000fe40000800000 */
[----:B------:R-:W-:-:S03]  /*9660*/  LOP3.LUT R7, R5, R2, RZ, 0x3c, !PT ;  /* 0x0000000205077212 */ /* 0x000fc600078e3cff */
[----:B------:R-:W-:Y:S01]  /*9670*/  IMAD R6, R17, 0x8, R0 ;  /* 0x0000000811067824 */ /* 0x000fe200078e0200 */
[----:B------:R-:W-:Y:S01]  /*9680*/  SHF.L.U32 R5, R7, 0x1f, RZ ;  /* 0x0000001f07057819 */ /* 0x000fe200000006ff */
[----:B0-----:R-:W-:Y:S06]  /*9690*/  @!P0 BRA `(.L_x_159) ;  /* 0x0000000000c08947 */ /* 0x001fec0003800000 */
.L_x_169:
[----:B------:R-:W1:Y:S01]  /*96a0*/  SYNCS.PHASECHK.TRANS64.TRYWAIT P0, [R6+URZ], R5 ;  /* 0x00000005060075a7 */ /* 0x000e62000800017f */
[----:B------:R-:W-:-:S05]  /*96b0*/  VIADD R2, R17, 0x1 ;  /* 0x0000000111027836 */ /* 0x000fca0000000000 */
[----:B------:R-:W-:-:S04]  /*96c0*/  ISETP.NE.AND P1, PT, R2, 0x3, PT ;  /* 0x000000030200780c */ /* 0x000fc80003f25270 */
[----:B0-----:R-:W-:Y:S02]  /*96d0*/  SEL R4, RZ, 0x1, P1 ;  /* 0x00000001ff047807 */ /* 0x001fe40000800000 */
[----:B------:R-:W-:Y:S02]  /*96e0*/  SEL R3, R2, RZ, P1 ;  /* 0x000000ff02037207 */ /* 0x000fe40000800000 */
[----:B------:R-:W-:Y:S01]  /*96f0*/  LOP3.LUT R4, R7, R4, RZ, 0x3c, !PT ;  /* 0x0000000407047212 */ /* 0x000fe200078e3cff */
[----:B-1----:R-:W-:Y:S06]  /*9700*/  @!P0 BRA `(.L_x_160) ;  /* 0x0000000000b88947 */ /* 0x002fec0003800000 */
.L_x_170:
[----:B------:R-:W-:Y:S01]  /*9710*/  IMAD R3, R3, 0x8, R0 ;  /* 0x0000000803037824 */ /* 0x000fe200078e0200 */
[----:B------:R-:W-:-:S07]  /*9720*/  SHF.L.U32 R0, R4, 0x1f, RZ ;  /* 0x0000001f04007819 */ /* 0x000fce00000006ff */
.L_x_161:
[----:B-1----:R1:W2:Y:S02]  /*9730*/  SYNCS.PHASECHK.TRANS64.TRYWAIT P0, [R3+URZ], R0 ;  /* 0x00000000030075a7 */ /* 0x0022a4000800017f */
[----:B--2---:R-:W-:Y:S05]  /*9740*/  @!P0 NANOSLEEP.SYNCS 0x989680 ;  /* 0x009896800000895d */ /* 0x004fea0003900000 */
[----:B------:R-:W2:Y:S02]  /*9750*/  @!P0 SYNCS.PHASECHK.TRANS64 P0, [R3+URZ], R0 ;  /* 0x00000000030085a7 */ /* 0x000ea4000800007f */
[----:B--2---:R-:W-:Y:S05]  /*9760*/  @!P0 BRA `(.L_x_161) ;  /* 0xfffffffc00f08947 */ /* 0x004fea000383ffff */
.L_x_157:
[----:B------:R-:W-:Y:S05]  /*9770*/  BSYNC B0 ;  /* 0x0000000000007941 */ /* 0x000fea0003800000 */
.L_x_156:
[----:B------:R-:W-:Y:S05]  /*9780*/  EXIT ;  /* 0x000000000000794d */ /* 0x000fea0003800000 */
.L_x_21:
[----:B-1----:R-:W-:-:S04]  /*9790*/  IMAD.U32 R13, RZ, RZ, UR6 ;  /* 0x00000006ff0d7e24 */ /* 0x002fc8000f8e00ff */
[----:B------:R1:W4:Y:S03]  /*97a0*/  SYNCS.PHASECHK.TRANS64.TRYWAIT P0, [R13+URZ], R10 ;  /* 0x0000000a0d0075a7 */ /* 0x000326000800017f */
[----:B----4-:R-:W-:Y:S05]  /*97b0*/  @!P0 NANOSLEEP.SYNCS 0x989680 ;  /* 0x009896800000895d */ /* 0x010fea0003900000 */
[----:B------:R-:W4:Y:S02]  /*97c0*/  @!P0 SYNCS.PHASECHK.TRANS64 P0, [R13+URZ], R10 ;  /* 0x0000000a0d0085a7 */ /* 0x000f24000800007f */
[----:B----4-:R-:W-:Y:S05]  /*97d0*/  @!P0 BRA `(.L_x_21) ;  /* 0xfffffffc00ec8947 */ /* 0x010fea000383ffff */
[----:B------:R-:W-:Y:S05]  /*97e0*/  BRA `(.L_x_20) ;  /* 0xffffff7c00b87947 */ /* 0x000fea000383ffff */
.L_x_27:
[----:B-1----:R-:W-:-:S04]  /*97f0*/  IMAD.U32 R15, RZ, RZ, UR14 ;  /* 0x0000000eff0f7e24 */ /* 0x002fc8000f8e00ff */
[----:B------:R1:W4:Y:S03]  /*9800*/  SYNCS.PHASECHK.TRANS64.TRYWAIT P0, [R15+URZ], R14 ;  /* 0x0000000e0f0075a7 */ /* 0x000326000800017f */
[----:B----4-:R-:W-:Y:S05]  /*9810*/  @!P0 NANOSLEEP.SYNCS 0x989680 ;  /* 0x009896800000895d */ /* 0x010fea0003900000 */
[----:B------:R-:W4:Y:S02]  /*9820*/  @!P0 SYNCS.PHASECHK.TRANS64 P0, [R15+URZ], R14 ;  /* 0x0000000e0f0085a7 */ /* 0x000f24000800007f */
[----:B----4-:R-:W-:Y:S05]  /*9830*/  @!P0 BRA `(.L_x_27) ;  /* 0xfffffffc00ec8947 */ /* 0x010fea000383ffff */
[----:B------:R-:W-:Y:S05]  /*9840*/  BRA `(.L_x_26) ;  /* 0xffffff9000947947 */ /* 0x000fea000383ffff */
.L_x_144:
[----:B------:R-:W-:Y:S01]  /*9850*/  BSSY B1, `(.L_x_162) ;  /* 0x0000006000017945 */ /* 0x000fe20003800000 */
[----:B------:R-:W-:-:S07]  /*9860*/  IMAD.MOV.U32 R7, RZ, RZ, -0x1 ;  /* 0xffffffffff077424 */ /* 0x000fce00078e00ff */
[----:B------:R-:W-:Y:S05]  /*9870*/  WARPSYNC.COLLECTIVE R7, `(.L_x_163) ;  /* 0x00000000070c7348 */ /* 0x000fea0003c00000 */
[----:B------:R-:W-:Y:S02]  /*9880*/  ELECT P0, UR62, PT ;  /* 0x00000000003e782f */ /* 0x000fe40003800000 */
[----:B------:R-:W-:Y:S01]  /*9890*/  MOV R7, UR62 ;  /* 0x0000003e00077c02 */ /* 0x000fe20008000f00 */
[----:B------:R-:W-:Y:S10]  /*98a0*/  ENDCOLLECTIVE ;  /* 0x000000000000791b */ /* 0x000ff40003800000 */
.L_x_163:
[----:B------:R-:W-:Y:S05]  /*98b0*/  BSYNC B1 ;  /* 0x0000000000017941 */ /* 0x000fea0003800000 */
.L_x_162:
[----:B------:R-:W-:Y:S05]  /*98c0*/  BRA `(.L_x_164) ;  /* 0xfffffff000347947 */ /* 0x000fea000383ffff */
.L_x_147:
[----:B0-----:R0:W1:Y:S02]  /*98d0*/  SYNCS.PHASECHK.TRANS64.TRYWAIT P0, [R18+URZ+0x18], R9 ;  /* 0x00001809120075a7 */ /* 0x001064000800017f */
[----:B-1----:R-:W-:Y:S05]  /*98e0*/  @!P0 NANOSLEEP.SYNCS 0x989680 ;  /* 0x009896800000895d */ /* 0x002fea0003900000 */
[----:B------:R-:W1:Y:S02]  /*98f0*/  @!P0 SYNCS.PHASECHK.TRANS64 P0, [R18+URZ+0x18], R9 ;  /* 0x00001809120085a7 */ /* 0x000e64000800007f */
[----:B-1----:R-:W-:Y:S05]  /*9900*/  @!P0 BRA `(.L_x_147) ;  /* 0xfffffffc00f08947 */ /* 0x002fea000383ffff */
[----:B------:R-:W-:Y:S05]  /*9910*/  BRA `(.L_x_165) ;  /* 0xfffffff000707947 */ /* 0x000fea000383ffff */
.L_x_155:
[----:B------:R-:W-:Y:S01]  /*9920*/  BSSY B0, `(.L_x_166) ;  /* 0x0000006000007945 */ /* 0x000fe20003800000 */
[----:B------:R-:W-:-:S07]  /*9930*/  IMAD.MOV.U32 R7, RZ, RZ, -0x1 ;  /* 0xffffffffff077424 */ /* 0x000fce00078e00ff */
[----:B------:R-:W-:Y:S05]  /*9940*/  WARPSYNC.COLLECTIVE R7, `(.L_x_167) ;  /* 0x00000000070c7348 */ /* 0x000fea0003c00000 */
[----:B------:R-:W-:Y:S02]  /*9950*/  ELECT P0, UR62, PT ;  /* 0x00000000003e782f */ /* 0x000fe40003800000 */
[----:B------:R-:W-:Y:S01]  /*9960*/  MOV R7, UR62 ;  /* 0x0000003e00077c02 */ /* 0x000fe20008000f00 */
[----:B------:R-:W-:Y:S10]  /*9970*/  ENDCOLLECTIVE ;  /* 0x000000000000791b */ /* 0x000ff40003800000 */
.L_x_167:
[----:B------:R-:W-:Y:S05]  /*9980*/  BSYNC B0 ;  /* 0x0000000000007941 */ /* 0x000fea0003800000 */
.L_x_166:
[----:B------:R-:W-:Y:S05]  /*9990*/  BRA `(.L_x_168) ;  /* 0xfffffff800ec7947 */ /* 0x000fea000383ffff */
.L_x_159:
[----:B0-----:R0:W1:Y:S02]  /*99a0*/  SYNCS.PHASECHK.TRANS64.TRYWAIT P0, [R4+URZ], R3 ;  /* 0x00000003040075a7 */ /* 0x001064000800017f */
[----:B-1----:R-:W-:Y:S05]  /*99b0*/  @!P0 NANOSLEEP.SYNCS 0x989680 ;  /* 0x009896800000895d */ /* 0x002fea0003900000 */
[----:B------:R-:W1:Y:S02]  /*99c0*/  @!P0 SYNCS.PHASECHK.TRANS64 P0, [R4+URZ], R3 ;  /* 0x00000003040085a7 */ /* 0x000e64000800007f */
[----:B-1----:R-:W-:Y:S05]  /*99d0*/  @!P0 BRA `(.L_x_159) ;  /* 0xfffffffc00f08947 */ /* 0x002fea000383ffff */
[----:B------:R-:W-:Y:S05]  /*99e0*/  BRA `(.L_x_169) ;  /* 0xfffffffc002c7947 */ /* 0x000fea000383ffff */
.L_x_160:
[----:B0-----:R0:W1:Y:S02]  /*99f0*/  SYNCS.PHASECHK.TRANS64.TRYWAIT P0, [R6+URZ], R5 ;  /* 0x00000005060075a7 */ /* 0x001064000800017f */
[----:B-1----:R-:W-:Y:S05]  /*9a00*/  @!P0 NANOSLEEP.SYNCS 0x989680 ;  /* 0x009896800000895d */ /* 0x002fea0003900000 */
[----:B------:R-:W1:Y:S02]  /*9a10*/  @!P0 SYNCS.PHASECHK.TRANS64 P0, [R6+URZ], R5 ;  /* 0x00000005060085a7 */ /* 0x000e64000800007f */
[----:B-1----:R-:W-:Y:S05]  /*9a20*/  @!P0 BRA `(.L_x_160) ;  /* 0xfffffffc00f08947 */ /* 0x002fea000383ffff */
[----:B------:R-:W-:Y:S05]  /*9a30*/  BRA `(.L_x_170) ;  /* 0xfffffffc00347947 */ /* 0x000fea000383ffff */
.L_x_171:
[----:B------:R-:W-:-:S00]  /*9a40*/  BRA `(.L_x_171) ;  /* 0xfffffffc00fc7947 */ /* 0x000fc0000383ffff */
[----:B------:R-:W-:-:S00]  /*9a50*/  NOP ;  /* 0x0000000000007918 */ /* 0x000fc00000000000 */
        /* <DEDUP_REMOVED lines=10> */
.L_x_172:


//--------------------- .nv.shared._ZN7cutlass13device_kernelINS_4gemm6kernel13GemmUniversalIN4cute5tupleIJiiiiEEENS1_10collective13CollectiveMmaINS1_37MainloopSm90TmaGmmaWarpSpecializedFP8ILi3ENS5_IJNS4_1CILi2EEENSA_ILi1EEESC_EEENS1_35KernelTmaWarpSpecializedCooperativeEEENS5_IJNSA_ILi192EEENSA_ILi48EEENSA_ILi256EEEEEENS_12float_e4m3_tENS5_IJlSC_lEEESK_SL_NS4_8TiledMMAINS4_8MMA_AtomIJNS4_4SM904GMMA30MMA_64x16x32_F32E4M3E4M3_SS_TNILNSP_7ScaleInE1ELSR_1EEEEEENS4_6LayoutISD_NS5_IJSC_NSA_ILi0EEESV_EEEEENS5_IJNS4_10UnderscoreESY_SY_EEEEENS4_13SM90_TMA_LOADENS4_14ComposedLayoutINS4_7SwizzleILi3ELi4ELi3EEENS4_18smem_ptr_flag_bitsILi8EEENSU_INS5_IJNSA_ILi8EEENSA_ILi128EEEEEENS5_IJS18_SC_EEEEEEEvNS4_8identityENS4_23SM90_TMA_LOAD_MULTICASTES1C_vS1D_EENS_8epilogue10collective6detail29Sm90TmaWarpSpecializedAdapterINS1H_15DefaultEpilogueISK_SL_SL_NS1G_6thread17LinearCombinationISK_Li1EffLNS1L_9ScaleType4KindE0ELNS_15FloatRoundStyleE2ESK_EENS1_15EpilogueDefaultEEEEEvvEEEEvNT_6ParamsE --------------------------
	.section	.nv.shared._ZN7cutlass13device_kernelINS_4gemm6kernel13GemmUniversalIN4cute5tupleIJiiiiEEENS1_10collective13CollectiveMmaINS1_37MainloopSm90TmaGmmaWarpSpecializedFP8ILi3ENS5_IJNS4_1CILi2EEENSA_ILi1EEESC_EEENS1_35KernelTmaWarpSpecializedCooperativeEEENS5_IJNSA_ILi192EEENSA_ILi48EEENSA_ILi256EEEEEENS_12float_e4m3_tENS5_IJlSC_lEEESK_SL_NS4_8TiledMMAINS4_8MMA_AtomIJNS4_4SM904GMMA30MMA_64x16x32_F32E4M3E4M3_SS_TNILNSP_7ScaleInE1ELSR_1EEEEEENS4_6LayoutISD_NS5_IJSC_NSA_ILi0EEESV_EEEEENS5_IJNS4_10UnderscoreESY_SY_EEEEENS4_13SM90_TMA_LOADENS4_14ComposedLayoutINS4_7SwizzleILi3ELi4ELi3EEENS4_18smem_ptr_flag_bitsILi8EEENSU_INS5_IJNSA_ILi8EEENSA_ILi128EEEEEENS5_IJS18_SC_EEEEEEEvNS4_8identityENS4_23SM90_TMA_LOAD_MULTICASTES1C_vS1D_EENS_8epilogue10collective6detail29Sm90TmaWarpSpecializedAdapterINS1H_15DefaultEpilogueISK_SL_SL_NS1G_6thread17LinearCombinationISK_Li1EffLNS1L_9ScaleType4KindE0ELNS_15FloatRoundStyleE2ESK_EENS1_15EpilogueDefaultEEEEEvvEEEEvNT_6ParamsE,"aw",@nobits
	.sectionflags	@""
	.align	16
	.zero		1024


//--------------------- .nv.shared.reserved.0     --------------------------
	.section	.nv.shared.reserved.0,"aw",@nobits
	.weak		__nv_reservedSMEM_offset_0_alias
	.size		__nv_reservedSMEM_offset_0_alias, 0, 0
	.other		__nv_reservedSMEM_offset_0_alias,@"STO_CUDA_RESERVED_SHARED STV_DEFAULT"
__nv_reservedSMEM_offset_0_alias:
	.zero		0


//--------------------- .nv.global                --------------------------
	.section	.nv.global,"aw",@nobits
.nv.global:
	.type		_ZN40_INTERNAL_a32c3d97_4_k_cu_de5ff0cc_157024cute1_E,@object
	.size		_ZN40_INTERNAL_a32c3d97_4_k_cu_de5ff0cc_157024cute1_E,(_ZN40_INTERNAL_a32c3d97_4_k_cu_de5ff0cc_157024cuda3std3__45__cpo6cbeginE - _ZN40_INTERNAL_a32c3d97_4_k_cu_de5ff0cc_157024cute1_E)
_ZN40_INTERNAL_a32c3d97_4_k_cu_de5ff0cc_157024cute1_E:
	.zero		1
	.type		_ZN40_INTERNAL_a32c3d97_4_k_cu_de5ff0cc_157024cuda3std3__45__cpo6cbeginE,@object
	.size		_ZN40_INTERNAL_a32c3d97_4_k_cu_de5ff0cc_157024cuda3std3__45__cpo6cbeginE,(_ZN40_INTERNAL_a32c3d97_4_k_cu_de5ff0cc_157024cuda3std3__48in_placeE - _ZN40_INTERNAL_a32c3d97_4_k_cu_de5ff0cc_157024cuda3std3__45__cpo6cbeginE)
_ZN40_INTERNAL_a32c3d97_4_k_cu_de5ff0cc_157024cuda3std3__45__cpo6cbeginE:
	.zero		1
	.type		_ZN40_INTERNAL_a32c3d97_4_k_cu_de5ff0cc_157024cuda3std3__48in_placeE,@object
	.size		_ZN40_INTERNAL_a32c3d97_4_k_cu_de5ff0cc_157024cuda3std3__48in_placeE,(_ZN40_INTERNAL_a32c3d97_4_k_cu_de5ff0cc_157024cuda3std6ranges3__45__cpo9iter_moveE - _ZN40_INTERNAL_a32c3d97_4_k_cu_de5ff0cc_157024cuda3std3__48in_placeE)
_ZN40_INTERNAL_a32c3d97_4_k_cu_de5ff0cc_157024cuda3std3__48in_placeE:
	.zero		1
	.type		_ZN40_INTERNAL_a32c3d97_4_k_cu_de5ff0cc_157024cuda3std6ranges3__45__cpo9iter_moveE,@object
	.size		_ZN40_INTERNAL_a32c3d97_4_k_cu_de5ff0cc_157024cuda3std6ranges3__45__cpo9iter_moveE,(_ZN40_INTERNAL_a32c3d97_4_k_cu_de5ff0cc_157024cuda3std3__45__cpo5beginE - _ZN40_INTERNAL_a32c3d97_4_k_cu_de5ff0cc_157024cuda3std6ranges3__45__cpo9iter_moveE)
_ZN40_INTERNAL_a32c3d97_4_k_cu_de5ff0cc_157024cuda3std6ranges3__45__cpo9iter_moveE:
	.zero		1
	.type		_ZN40_INTERNAL_a32c3d97_4_k_cu_de5ff0cc_157024cuda3std3__45__cpo5beginE,@object
	.size		_ZN40_INTERNAL_a32c3d97_4_k_cu_de5ff0cc_157024cuda3std3__45__cpo5beginE,(_ZN40_INTERNAL_a32c3d97_4_k_cu_de5ff0cc_157024cuda3std3__442_GLOBAL__N__a32c3d97_4_k_cu_de5ff0cc_157026ignoreE - _ZN40_INTERNAL_a32c3d97_4_k_cu_de5ff0cc_157024cuda3std3__45__cpo5beginE)
_ZN40_INTERNAL_a32c3d97_4_k_cu_de5ff0cc_157024cuda3std3__45__cpo5beginE:
	.zero		1
	.type		_ZN40_INTERNAL_a32c3d97_4_k_cu_de5ff0cc_157024cuda3std3__442_GLOBAL__N__a32c3d97_4_k_cu_de5ff0cc_157026ignoreE,@object
	.size		_ZN40_INTERNAL_a32c3d97_4_k_cu_de5ff0cc_157024cuda3std3__442_GLOBAL__N__a32c3d97_4_k_cu_de5ff0cc_157026ignoreE,(_ZN40_INTERNAL_a32c3d97_4_k_cu_de5ff0cc_157024cute7productE - _ZN40_INTERNAL_a32c3d97_4_k_cu_de5ff0cc_157024cuda3std3__442_GLOBAL__N__a32c3d97_4_k_cu_de5ff0cc_157026ignoreE)
_ZN40_INTERNAL_a32c3d97_4_k_cu_de5ff0cc_157024cuda3std3__442_GLOBAL__N__a32c3d97_4_k_cu_de5ff0cc_157026ignoreE:
	.zero		1
	.type		_ZN40_INTERNAL_a32c3d97_4_k_cu_de5ff0cc_157024cute7productE,@object
	.size		_ZN40_INTERNAL_a32c3d97_4_k_cu_de5ff0cc_157024cute7productE,(_ZN40_INTERNAL_a32c3d97_4_k_cu_de5ff0cc_157024cuda3std3__45__cpo3endE - _ZN40_INTERNAL_a32c3d97_4_k_cu_de5ff0cc_157024cute7productE)
_ZN40_INTERNAL_a32c3d97_4_k_cu_de5ff0cc_157024cute7productE:
	.zero		1
	.type		_ZN40_INTERNAL_a32c3d97_4_k_cu_de5ff0cc_157024cuda3std3__45__cpo3endE,@object
	.size		_ZN40_INTERNAL_a32c3d97_4_k_cu_de5ff0cc_157024cuda3std3__45__cpo3endE,(_ZN40_INTERNAL_a32c3d97_4_k_cu_de5ff0cc_157024cuda3std3__419piecewise_constructE - _ZN40_INTERNAL_a32c3d97_4_k_cu_de5ff0cc_157024cuda3std3__45__cpo3endE)
_ZN40_INTERNAL_a32c3d97_4_k_cu_de5ff0cc_157024cuda3std3__45__cpo3endE:
	.zero		1
	.type		_ZN40_INTERNAL_a32c3d97_4_k_cu_de5ff0cc_157024cuda3std3__419piecewise_constructE,@object
	.size		_ZN40_INTERNAL_a32c3d97_4_k_cu_de5ff0cc_157024cuda3std3__419piecewise_constructE,(_ZN40_INTERNAL_a32c3d97_4_k_cu_de5ff0cc_157024cuda3std3__45__cpo4cendE - _ZN40_INTERNAL_a32c3d97_4_k_cu_de5ff0cc_157024cuda3std3__419piecewise_constructE)
_ZN40_INTERNAL_a32c3d97_4_k_cu_de5ff0cc_157024cuda3std3__419piecewise_constructE:
	.zero		1
	.type		_ZN40_INTERNAL_a32c3d97_4_k_cu_de5ff0cc_157024cuda3std3__45__cpo4cendE,@object
	.size		_ZN40_INTERNAL_a32c3d97_4_k_cu_de5ff0cc_157024cuda3std3__45__cpo4cendE,(_ZN40_INTERNAL_a32c3d97_4_k_cu_de5ff0cc_157024cuda3std6ranges3__45__cpo4swapE - _ZN40_INTERNAL_a32c3d97_4_k_cu_de5ff0cc_157024cuda3std3__45__cpo4cendE)
_ZN40_INTERNAL_a32c3d97_4_k_cu_de5ff0cc_157024cuda3std3__45__cpo4cendE:
	.zero		1
	.type		_ZN40_INTERNAL_a32c3d97_4_k_cu_de5ff0cc_157024cuda3std6ranges3__45__cpo4swapE,@object
	.size		_ZN40_INTERNAL_a32c3d97_4_k_cu_de5ff0cc_157024cuda3std6ranges3__45__cpo4swapE,(.L_7 - _ZN40_INTERNAL_a32c3d97_4_k_cu_de5ff0cc_157024cuda3std6ranges3__45__cpo4swapE)
_ZN40_INTERNAL_a32c3d97_4_k_cu_de5ff0cc_157024cuda3std6ranges3__45__cpo4swapE:
	.zero		1
.L_7:


//--------------------- .nv.constant0._ZN7cutlass13device_kernelINS_4gemm6kernel13GemmUniversalIN4cute5tupleIJiiiiEEENS1_10collective13CollectiveMmaINS1_37MainloopSm90TmaGmmaWarpSpecializedFP8ILi3ENS5_IJNS4_1CILi2EEENSA_ILi1EEESC_EEENS1_35KernelTmaWarpSpecializedCooperativeEEENS5_IJNSA_ILi192EEENSA_ILi48EEENSA_ILi256EEEEEENS_12float_e4m3_tENS5_IJlSC_lEEESK_SL_NS4_8TiledMMAINS4_8MMA_AtomIJNS4_4SM904GMMA30MMA_64x16x32_F32E4M3E4M3_SS_TNILNSP_7ScaleInE1ELSR_1EEEEEENS4_6LayoutISD_NS5_IJSC_NSA_ILi0EEESV_EEEEENS5_IJNS4_10UnderscoreESY_SY_EEEEENS4_13SM90_TMA_LOADENS4_14ComposedLayoutINS4_7SwizzleILi3ELi4ELi3EEENS4_18smem_ptr_flag_bitsILi8EEENSU_INS5_IJNSA_ILi8EEENSA_ILi128EEEEEENS5_IJS18_SC_EEEEEEEvNS4_8identityENS4_23SM90_TMA_LOAD_MULTICASTES1C_vS1D_EENS_8epilogue10collective6detail29Sm90TmaWarpSpecializedAdapterINS1H_15DefaultEpilogueISK_SL_SL_NS1G_6thread17LinearCombinationISK_Li1EffLNS1L_9ScaleType4KindE0ELNS_15FloatRoundStyleE2ESK_EENS1_15EpilogueDefaultEEEEEvvEEEEvNT_6ParamsE --------------------------
	.section	.nv.constant0._ZN7cutlass13device_kernelINS_4gemm6kernel13GemmUniversalIN4cute5tupleIJiiiiEEENS1_10collective13CollectiveMmaINS1_37MainloopSm90TmaGmmaWarpSpecializedFP8ILi3ENS5_IJNS4_1CILi2EEENSA_ILi1EEESC_EEENS1_35KernelTmaWarpSpecializedCooperativeEEENS5_IJNSA_ILi192EEENSA_ILi48EEENSA_ILi256EEEEEENS_12float_e4m3_tENS5_IJlSC_lEEESK_SL_NS4_8TiledMMAINS4_8MMA_AtomIJNS4_4SM904GMMA30MMA_64x16x32_F32E4M3E4M3_SS_TNILNSP_7ScaleInE1ELSR_1EEEEEENS4_6LayoutISD_NS5_IJSC_NSA_ILi0EEESV_EEEEENS5_IJNS4_10UnderscoreESY_SY_EEEEENS4_13SM90_TMA_LOADENS4_14ComposedLayoutINS4_7SwizzleILi3ELi4ELi3EEENS4_18smem_ptr_flag_bitsILi8EEENSU_INS5_IJNSA_ILi8EEENSA_ILi128EEEEEENS5_IJS18_SC_EEEEEEEvNS4_8identityENS4_23SM90_TMA_LOAD_MULTICASTES1C_vS1D_EENS_8epilogue10collective6detail29Sm90TmaWarpSpecializedAdapterINS1H_15DefaultEpilogueISK_SL_SL_NS1G_6thread17LinearCombinationISK_Li1EffLNS1L_9ScaleType4KindE0ELNS_15FloatRoundStyleE2ESK_EENS1_15EpilogueDefaultEEEEEvvEEEEvNT_6ParamsE,"a",@progbits
	.sectionflags	@""
	.align	4
.nv.constant0._ZN7cutlass13device_kernelINS_4gemm6kernel13GemmUniversalIN4cute5tupleIJiiiiEEENS1_10collective13CollectiveMmaINS1_37MainloopSm90TmaGmmaWarpSpecializedFP8ILi3ENS5_IJNS4_1CILi2EEENSA_ILi1EEESC_EEENS1_35KernelTmaWarpSpecializedCooperativeEEENS5_IJNSA_ILi192EEENSA_ILi48EEENSA_ILi256EEEEEENS_12float_e4m3_tENS5_IJlSC_lEEESK_SL_NS4_8TiledMMAINS4_8MMA_AtomIJNS4_4SM904GMMA30MMA_64x16x32_F32E4M3E4M3_SS_TNILNSP_7ScaleInE1ELSR_1EEEEEENS4_6LayoutISD_NS5_IJSC_NSA_ILi0EEESV_EEEEENS5_IJNS4_10UnderscoreESY_SY_EEEEENS4_13SM90_TMA_LOADENS4_14ComposedLayoutINS4_7SwizzleILi3ELi4ELi3EEENS4_18smem_ptr_flag_bitsILi8EEENSU_INS5_IJNSA_ILi8EEENSA_ILi128EEEEEENS5_IJS18_SC_EEEEEEEvNS4_8identityENS4_23SM90_TMA_LOAD_MULTICASTES1C_vS1D_EENS_8epilogue10collective6detail29Sm90TmaWarpSpecializedAdapterINS1H_15DefaultEpilogueISK_SL_SL_NS1G_6thread17LinearCombinationISK_Li1EffLNS1L_9ScaleType4KindE0ELNS_15FloatRoundStyleE2ESK_EENS1_15EpilogueDefaultEEEEEvvEEEEvNT_6ParamsE:
	.zero		1664


//--------------------- SYMBOLS --------------------------

	.type		.nv.reservedSmem.offset0,@object
	.size		.nv.reservedSmem.offset0,0x4
